//
// Generated by NVIDIA NVVM Compiler
//
// Compiler Build ID: CL-36424714
// Cuda compilation tools, release 13.0, V13.0.88
// Based on NVVM 20.0.0
//

.version 9.0
.target sm_100
.address_size 64

	// .globl	_Z6_InitIPiiii

.visible .entry _Z6_InitIPiiii(
	.param .u64 .ptr .align 1 _Z6_InitIPiiii_param_0,
	.param .u32 _Z6_InitIPiiii_param_1,
	.param .u32 _Z6_InitIPiiii_param_2,
	.param .u32 _Z6_InitIPiiii_param_3
)
{
	.reg .pred 	%p<4>;
	.reg .b32 	%r<15>;
	.reg .b64 	%rd<5>;

	ld.param.u64 	%rd1, [_Z6_InitIPiiii_param_0];
	ld.param.u32 	%r3, [_Z6_InitIPiiii_param_1];
	ld.param.u32 	%r5, [_Z6_InitIPiiii_param_2];
	ld.param.u32 	%r6, [_Z6_InitIPiiii_param_3];
	mov.u32 	%r7, %tid.x;
	mov.u32 	%r8, %ctaid.x;
	mov.u32 	%r9, %ntid.x;
	mad.lo.s32 	%r1, %r8, %r9, %r7;
	mov.u32 	%r10, %tid.y;
	mov.u32 	%r11, %ctaid.y;
	mov.u32 	%r12, %ntid.y;
	mad.lo.s32 	%r13, %r11, %r12, %r10;
	setp.ge.s32 	%p1, %r1, %r5;
	setp.ge.s32 	%p2, %r13, %r6;
	or.pred  	%p3, %p1, %p2;
	@%p3 bra 	$L__BB0_2;
	cvta.to.global.u64 	%rd2, %rd1;
	mad.lo.s32 	%r14, %r6, %r1, %r13;
	mul.wide.s32 	%rd3, %r14, 4;
	add.s64 	%rd4, %rd2, %rd3;
	st.global.u32 	[%rd4], %r3;
$L__BB0_2:
	ret;

}
	// .globl	_Z5_AddIPiS_iiii
.visible .entry _Z5_AddIPiS_iiii(
	.param .u64 .ptr .align 1 _Z5_AddIPiS_iiii_param_0,
	.param .u64 .ptr .align 1 _Z5_AddIPiS_iiii_param_1,
	.param .u32 _Z5_AddIPiS_iiii_param_2,
	.param .u32 _Z5_AddIPiS_iiii_param_3,
	.param .u32 _Z5_AddIPiS_iiii_param_4,
	.param .u32 _Z5_AddIPiS_iiii_param_5
)
{
	.reg .pred 	%p<4>;
	.reg .b32 	%r<22>;
	.reg .b64 	%rd<9>;

	ld.param.u64 	%rd1, [_Z5_AddIPiS_iiii_param_0];
	ld.param.u64 	%rd2, [_Z5_AddIPiS_iiii_param_1];
	ld.param.u32 	%r3, [_Z5_AddIPiS_iiii_param_2];
	ld.param.u32 	%r4, [_Z5_AddIPiS_iiii_param_3];
	ld.param.u32 	%r6, [_Z5_AddIPiS_iiii_param_4];
	ld.param.u32 	%r7, [_Z5_AddIPiS_iiii_param_5];
	mov.u32 	%r8, %tid.x;
	mov.u32 	%r9, %ctaid.x;
	mov.u32 	%r10, %ntid.x;
	mad.lo.s32 	%r1, %r9, %r10, %r8;
	mov.u32 	%r11, %tid.y;
	mov.u32 	%r12, %ctaid.y;
	mov.u32 	%r13, %ntid.y;
	mad.lo.s32 	%r14, %r12, %r13, %r11;
	setp.ge.s32 	%p1, %r1, %r6;
	setp.ge.s32 	%p2, %r14, %r7;
	or.pred  	%p3, %p1, %p2;
	@%p3 bra 	$L__BB1_2;
	cvta.to.global.u64 	%rd3, %rd2;
	cvta.to.global.u64 	%rd4, %rd1;
	mad.lo.s32 	%r15, %r7, %r1, %r14;
	rem.s32 	%r16, %r1, %r3;
	rem.s32 	%r17, %r14, %r4;
	mad.lo.s32 	%r18, %r16, %r4, %r17;
	mul.wide.s32 	%rd5, %r18, 4;
	add.s64 	%rd6, %rd3, %rd5;
	ld.global.u32 	%r19, [%rd6];
	mul.wide.s32 	%rd7, %r15, 4;
	add.s64 	%rd8, %rd4, %rd7;
	ld.global.u32 	%r20, [%rd8];
	add.s32 	%r21, %r20, %r19;
	st.global.u32 	[%rd8], %r21;
$L__BB1_2:
	ret;

}
	// .globl	_Z6_LAddIPiS_iiiii
.visible .entry _Z6_LAddIPiS_iiiii(
	.param .u64 .ptr .align 1 _Z6_LAddIPiS_iiiii_param_0,
	.param .u64 .ptr .align 1 _Z6_LAddIPiS_iiiii_param_1,
	.param .u32 _Z6_LAddIPiS_iiiii_param_2,
	.param .u32 _Z6_LAddIPiS_iiiii_param_3,
	.param .u32 _Z6_LAddIPiS_iiiii_param_4,
	.param .u32 _Z6_LAddIPiS_iiiii_param_5,
	.param .u32 _Z6_LAddIPiS_iiiii_param_6
)
{
	.reg .pred 	%p<4>;
	.reg .b32 	%r<23>;
	.reg .b64 	%rd<9>;

	ld.param.u64 	%rd1, [_Z6_LAddIPiS_iiiii_param_0];
	ld.param.u64 	%rd2, [_Z6_LAddIPiS_iiiii_param_1];
	ld.param.u32 	%r3, [_Z6_LAddIPiS_iiiii_param_2];
	ld.param.u32 	%r4, [_Z6_LAddIPiS_iiiii_param_3];
	ld.param.u32 	%r5, [_Z6_LAddIPiS_iiiii_param_4];
	ld.param.u32 	%r7, [_Z6_LAddIPiS_iiiii_param_5];
	ld.param.u32 	%r8, [_Z6_LAddIPiS_iiiii_param_6];
	mov.u32 	%r9, %tid.x;
	mov.u32 	%r10, %ctaid.x;
	mov.u32 	%r11, %ntid.x;
	mad.lo.s32 	%r1, %r10, %r11, %r9;
	mov.u32 	%r12, %tid.y;
	mov.u32 	%r13, %ctaid.y;
	mov.u32 	%r14, %ntid.y;
	mad.lo.s32 	%r15, %r13, %r14, %r12;
	setp.ge.s32 	%p1, %r1, %r7;
	setp.ge.s32 	%p2, %r15, %r8;
	or.pred  	%p3, %p1, %p2;
	@%p3 bra 	$L__BB2_2;
	cvta.to.global.u64 	%rd3, %rd2;
	cvta.to.global.u64 	%rd4, %rd1;
	mad.lo.s32 	%r16, %r8, %r1, %r15;
	rem.s32 	%r17, %r1, %r4;
	rem.s32 	%r18, %r15, %r5;
	mad.lo.s32 	%r19, %r17, %r5, %r18;
	mul.wide.s32 	%rd5, %r19, 4;
	add.s64 	%rd6, %rd3, %rd5;
	ld.global.u32 	%r20, [%rd6];
	mul.wide.s32 	%rd7, %r16, 4;
	add.s64 	%rd8, %rd4, %rd7;
	ld.global.u32 	%r21, [%rd8];
	mad.lo.s32 	%r22, %r20, %r3, %r21;
	st.global.u32 	[%rd8], %r22;
$L__BB2_2:
	ret;

}
	// .globl	_Z5_MulIPiS_S_iii
.visible .entry _Z5_MulIPiS_S_iii(
	.param .u64 .ptr .align 1 _Z5_MulIPiS_S_iii_param_0,
	.param .u64 .ptr .align 1 _Z5_MulIPiS_S_iii_param_1,
	.param .u64 .ptr .align 1 _Z5_MulIPiS_S_iii_param_2,
	.param .u32 _Z5_MulIPiS_S_iii_param_3,
	.param .u32 _Z5_MulIPiS_S_iii_param_4,
	.param .u32 _Z5_MulIPiS_S_iii_param_5
)
{
	.reg .pred 	%p<13>;
	.reg .b32 	%r<148>;
	.reg .b64 	%rd<47>;

	ld.param.u64 	%rd3, [_Z5_MulIPiS_S_iii_param_0];
	ld.param.u64 	%rd4, [_Z5_MulIPiS_S_iii_param_1];
	ld.param.u64 	%rd5, [_Z5_MulIPiS_S_iii_param_2];
	ld.param.u32 	%r55, [_Z5_MulIPiS_S_iii_param_3];
	ld.param.u32 	%r57, [_Z5_MulIPiS_S_iii_param_4];
	ld.param.u32 	%r58, [_Z5_MulIPiS_S_iii_param_5];
	cvta.to.global.u64 	%rd1, %rd5;
	cvta.to.global.u64 	%rd2, %rd4;
	mov.u32 	%r59, %tid.x;
	mov.u32 	%r60, %ctaid.x;
	mov.u32 	%r61, %ntid.x;
	mad.lo.s32 	%r1, %r60, %r61, %r59;
	mov.u32 	%r2, %tid.y;
	mov.u32 	%r62, %ctaid.y;
	mov.u32 	%r63, %ntid.y;
	mul.lo.s32 	%r3, %r62, %r63;
	add.s32 	%r64, %r3, %r2;
	setp.ge.s32 	%p1, %r1, %r57;
	setp.ge.s32 	%p2, %r64, %r58;
	or.pred  	%p3, %p1, %p2;
	@%p3 bra 	$L__BB3_14;
	setp.lt.s32 	%p4, %r55, 1;
	mov.b32 	%r147, 0;
	@%p4 bra 	$L__BB3_13;
	mul.lo.s32 	%r5, %r55, %r1;
	and.b32  	%r6, %r55, 7;
	setp.lt.u32 	%p5, %r55, 8;
	mov.b32 	%r142, 0;
	mov.u32 	%r147, %r142;
	@%p5 bra 	$L__BB3_5;
	and.b32  	%r142, %r55, 2147483640;
	neg.s32 	%r136, %r142;
	add.s32 	%r69, %r2, %r55;
	add.s32 	%r135, %r69, %r3;
	shl.b32 	%r10, %r55, 3;
	shl.b32 	%r70, %r55, 1;
	add.s32 	%r134, %r64, %r70;
	mad.lo.s32 	%r133, %r55, 3, %r64;
	shl.b32 	%r71, %r55, 2;
	add.s32 	%r132, %r64, %r71;
	mad.lo.s32 	%r131, %r55, 5, %r64;
	mad.lo.s32 	%r130, %r55, 6, %r64;
	mad.lo.s32 	%r129, %r55, 7, %r64;
	mov.b32 	%r147, 0;
	mov.u32 	%r127, %r5;
	mov.u32 	%r128, %r64;
$L__BB3_4:
	.pragma "nounroll";
	mul.wide.s32 	%rd6, %r127, 4;
	add.s64 	%rd7, %rd2, %rd6;
	ld.global.u32 	%r72, [%rd7];
	mul.wide.u32 	%rd8, %r128, 4;
	add.s64 	%rd9, %rd1, %rd8;
	ld.global.u32 	%r73, [%rd9];
	mad.lo.s32 	%r74, %r73, %r72, %r147;
	ld.global.u32 	%r75, [%rd7+4];
	mul.wide.u32 	%rd10, %r135, 4;
	add.s64 	%rd11, %rd1, %rd10;
	ld.global.u32 	%r76, [%rd11];
	mad.lo.s32 	%r77, %r76, %r75, %r74;
	ld.global.u32 	%r78, [%rd7+8];
	mul.wide.u32 	%rd12, %r134, 4;
	add.s64 	%rd13, %rd1, %rd12;
	ld.global.u32 	%r79, [%rd13];
	mad.lo.s32 	%r80, %r79, %r78, %r77;
	ld.global.u32 	%r81, [%rd7+12];
	mul.wide.u32 	%rd14, %r133, 4;
	add.s64 	%rd15, %rd1, %rd14;
	ld.global.u32 	%r82, [%rd15];
	mad.lo.s32 	%r83, %r82, %r81, %r80;
	ld.global.u32 	%r84, [%rd7+16];
	mul.wide.u32 	%rd16, %r132, 4;
	add.s64 	%rd17, %rd1, %rd16;
	ld.global.u32 	%r85, [%rd17];
	mad.lo.s32 	%r86, %r85, %r84, %r83;
	ld.global.u32 	%r87, [%rd7+20];
	mul.wide.u32 	%rd18, %r131, 4;
	add.s64 	%rd19, %rd1, %rd18;
	ld.global.u32 	%r88, [%rd19];
	mad.lo.s32 	%r89, %r88, %r87, %r86;
	ld.global.u32 	%r90, [%rd7+24];
	mul.wide.u32 	%rd20, %r130, 4;
	add.s64 	%rd21, %rd1, %rd20;
	ld.global.u32 	%r91, [%rd21];
	mad.lo.s32 	%r92, %r91, %r90, %r89;
	ld.global.u32 	%r93, [%rd7+28];
	mul.wide.u32 	%rd22, %r129, 4;
	add.s64 	%rd23, %rd1, %rd22;
	ld.global.u32 	%r94, [%rd23];
	mad.lo.s32 	%r147, %r94, %r93, %r92;
	add.s32 	%r136, %r136, 8;
	add.s32 	%r135, %r135, %r10;
	add.s32 	%r134, %r134, %r10;
	add.s32 	%r133, %r133, %r10;
	add.s32 	%r132, %r132, %r10;
	add.s32 	%r131, %r131, %r10;
	add.s32 	%r130, %r130, %r10;
	add.s32 	%r129, %r129, %r10;
	add.s32 	%r128, %r128, %r10;
	add.s32 	%r127, %r127, 8;
	setp.ne.s32 	%p6, %r136, 0;
	@%p6 bra 	$L__BB3_4;
$L__BB3_5:
	setp.eq.s32 	%p7, %r6, 0;
	@%p7 bra 	$L__BB3_13;
	and.b32  	%r42, %r55, 3;
	setp.lt.u32 	%p8, %r6, 4;
	@%p8 bra 	$L__BB3_8;
	add.s32 	%r96, %r142, %r5;
	mul.wide.s32 	%rd24, %r96, 4;
	add.s64 	%rd25, %rd2, %rd24;
	ld.global.u32 	%r97, [%rd25];
	mad.lo.s32 	%r98, %r142, %r55, %r64;
	mul.wide.u32 	%rd26, %r98, 4;
	add.s64 	%rd27, %rd1, %rd26;
	ld.global.u32 	%r99, [%rd27];
	mad.lo.s32 	%r100, %r99, %r97, %r147;
	ld.global.u32 	%r101, [%rd25+4];
	add.s32 	%r102, %r98, %r55;
	mul.wide.u32 	%rd28, %r102, 4;
	add.s64 	%rd29, %rd1, %rd28;
	ld.global.u32 	%r103, [%rd29];
	mad.lo.s32 	%r104, %r103, %r101, %r100;
	ld.global.u32 	%r105, [%rd25+8];
	add.s32 	%r106, %r102, %r55;
	mul.wide.u32 	%rd30, %r106, 4;
	add.s64 	%rd31, %rd1, %rd30;
	ld.global.u32 	%r107, [%rd31];
	mad.lo.s32 	%r108, %r107, %r105, %r104;
	ld.global.u32 	%r109, [%rd25+12];
	add.s32 	%r110, %r106, %r55;
	mul.wide.u32 	%rd32, %r110, 4;
	add.s64 	%rd33, %rd1, %rd32;
	ld.global.u32 	%r111, [%rd33];
	mad.lo.s32 	%r147, %r111, %r109, %r108;
	add.s32 	%r142, %r142, 4;
$L__BB3_8:
	setp.eq.s32 	%p9, %r42, 0;
	@%p9 bra 	$L__BB3_13;
	setp.eq.s32 	%p10, %r42, 1;
	@%p10 bra 	$L__BB3_11;
	add.s32 	%r113, %r142, %r5;
	mul.wide.s32 	%rd34, %r113, 4;
	add.s64 	%rd35, %rd2, %rd34;
	ld.global.u32 	%r114, [%rd35];
	mad.lo.s32 	%r115, %r142, %r55, %r64;
	mul.wide.u32 	%rd36, %r115, 4;
	add.s64 	%rd37, %rd1, %rd36;
	ld.global.u32 	%r116, [%rd37];
	mad.lo.s32 	%r117, %r116, %r114, %r147;
	ld.global.u32 	%r118, [%rd35+4];
	add.s32 	%r119, %r115, %r55;
	mul.wide.u32 	%rd38, %r119, 4;
	add.s64 	%rd39, %rd1, %rd38;
	ld.global.u32 	%r120, [%rd39];
	mad.lo.s32 	%r147, %r120, %r118, %r117;
	add.s32 	%r142, %r142, 2;
$L__BB3_11:
	and.b32  	%r121, %r55, 1;
	setp.eq.b32 	%p11, %r121, 1;
	not.pred 	%p12, %p11;
	@%p12 bra 	$L__BB3_13;
	add.s32 	%r122, %r142, %r5;
	mul.wide.s32 	%rd40, %r122, 4;
	add.s64 	%rd41, %rd2, %rd40;
	ld.global.u32 	%r123, [%rd41];
	mad.lo.s32 	%r124, %r142, %r55, %r64;
	mul.wide.u32 	%rd42, %r124, 4;
	add.s64 	%rd43, %rd1, %rd42;
	ld.global.u32 	%r125, [%rd43];
	mad.lo.s32 	%r147, %r125, %r123, %r147;
$L__BB3_13:
	mad.lo.s32 	%r126, %r58, %r1, %r64;
	cvta.to.global.u64 	%rd44, %rd3;
	mul.wide.s32 	%rd45, %r126, 4;
	add.s64 	%rd46, %rd44, %rd45;
	st.global.u32 	[%rd46], %r147;
$L__BB3_14:
	ret;

}
	// .globl	_Z6_InitDPddii
.visible .entry _Z6_InitDPddii(
	.param .u64 .ptr .align 1 _Z6_InitDPddii_param_0,
	.param .f64 _Z6_InitDPddii_param_1,
	.param .u32 _Z6_InitDPddii_param_2,
	.param .u32 _Z6_InitDPddii_param_3
)
{
	.reg .pred 	%p<4>;
	.reg .b32 	%r<14>;
	.reg .b64 	%rd<5>;
	.reg .b64 	%fd<2>;

	ld.param.u64 	%rd1, [_Z6_InitDPddii_param_0];
	ld.param.f64 	%fd1, [_Z6_InitDPddii_param_1];
	ld.param.u32 	%r4, [_Z6_InitDPddii_param_2];
	ld.param.u32 	%r5, [_Z6_InitDPddii_param_3];
	mov.u32 	%r6, %tid.x;
	mov.u32 	%r7, %ctaid.x;
	mov.u32 	%r8, %ntid.x;
	mad.lo.s32 	%r1, %r7, %r8, %r6;
	mov.u32 	%r9, %tid.y;
	mov.u32 	%r10, %ctaid.y;
	mov.u32 	%r11, %ntid.y;
	mad.lo.s32 	%r12, %r10, %r11, %r9;
	setp.ge.s32 	%p1, %r1, %r4;
	setp.ge.s32 	%p2, %r12, %r5;
	or.pred  	%p3, %p1, %p2;
	@%p3 bra 	$L__BB4_2;
	cvta.to.global.u64 	%rd2, %rd1;
	mad.lo.s32 	%r13, %r5, %r1, %r12;
	mul.wide.s32 	%rd3, %r13, 8;
	add.s64 	%rd4, %rd2, %rd3;
	st.global.f64 	[%rd4], %fd1;
$L__BB4_2:
	ret;

}
	// .globl	_Z5_AddDPdS_iiii
.visible .entry _Z5_AddDPdS_iiii(
	.param .u64 .ptr .align 1 _Z5_AddDPdS_iiii_param_0,
	.param .u64 .ptr .align 1 _Z5_AddDPdS_iiii_param_1,
	.param .u32 _Z5_AddDPdS_iiii_param_2,
	.param .u32 _Z5_AddDPdS_iiii_param_3,
	.param .u32 _Z5_AddDPdS_iiii_param_4,
	.param .u32 _Z5_AddDPdS_iiii_param_5
)
{
	.reg .pred 	%p<4>;
	.reg .b32 	%r<19>;
	.reg .b64 	%rd<9>;
	.reg .b64 	%fd<4>;

	ld.param.u64 	%rd1, [_Z5_AddDPdS_iiii_param_0];
	ld.param.u64 	%rd2, [_Z5_AddDPdS_iiii_param_1];
	ld.param.u32 	%r3, [_Z5_AddDPdS_iiii_param_2];
	ld.param.u32 	%r4, [_Z5_AddDPdS_iiii_param_3];
	ld.param.u32 	%r6, [_Z5_AddDPdS_iiii_param_4];
	ld.param.u32 	%r7, [_Z5_AddDPdS_iiii_param_5];
	mov.u32 	%r8, %tid.x;
	mov.u32 	%r9, %ctaid.x;
	mov.u32 	%r10, %ntid.x;
	mad.lo.s32 	%r1, %r9, %r10, %r8;
	mov.u32 	%r11, %tid.y;
	mov.u32 	%r12, %ctaid.y;
	mov.u32 	%r13, %ntid.y;
	mad.lo.s32 	%r14, %r12, %r13, %r11;
	setp.ge.s32 	%p1, %r1, %r6;
	setp.ge.s32 	%p2, %r14, %r7;
	or.pred  	%p3, %p1, %p2;
	@%p3 bra 	$L__BB5_2;
	cvta.to.global.u64 	%rd3, %rd2;
	cvta.to.global.u64 	%rd4, %rd1;
	mad.lo.s32 	%r15, %r7, %r1, %r14;
	rem.s32 	%r16, %r1, %r3;
	rem.s32 	%r17, %r14, %r4;
	mad.lo.s32 	%r18, %r16, %r4, %r17;
	mul.wide.s32 	%rd5, %r18, 8;
	add.s64 	%rd6, %rd3, %rd5;
	ld.global.f64 	%fd1, [%rd6];
	mul.wide.s32 	%rd7, %r15, 8;
	add.s64 	%rd8, %rd4, %rd7;
	ld.global.f64 	%fd2, [%rd8];
	add.f64 	%fd3, %fd1, %fd2;
	st.global.f64 	[%rd8], %fd3;
$L__BB5_2:
	ret;

}
	// .globl	_Z6_2AddDPdS_S_iiii
.visible .entry _Z6_2AddDPdS_S_iiii(
	.param .u64 .ptr .align 1 _Z6_2AddDPdS_S_iiii_param_0,
	.param .u64 .ptr .align 1 _Z6_2AddDPdS_S_iiii_param_1,
	.param .u64 .ptr .align 1 _Z6_2AddDPdS_S_iiii_param_2,
	.param .u32 _Z6_2AddDPdS_S_iiii_param_3,
	.param .u32 _Z6_2AddDPdS_S_iiii_param_4,
	.param .u32 _Z6_2AddDPdS_S_iiii_param_5,
	.param .u32 _Z6_2AddDPdS_S_iiii_param_6
)
{
	.reg .pred 	%p<4>;
	.reg .b32 	%r<19>;
	.reg .b64 	%rd<12>;
	.reg .b64 	%fd<4>;

	ld.param.u64 	%rd1, [_Z6_2AddDPdS_S_iiii_param_0];
	ld.param.u64 	%rd2, [_Z6_2AddDPdS_S_iiii_param_1];
	ld.param.u64 	%rd3, [_Z6_2AddDPdS_S_iiii_param_2];
	ld.param.u32 	%r3, [_Z6_2AddDPdS_S_iiii_param_3];
	ld.param.u32 	%r4, [_Z6_2AddDPdS_S_iiii_param_4];
	ld.param.u32 	%r6, [_Z6_2AddDPdS_S_iiii_param_5];
	ld.param.u32 	%r7, [_Z6_2AddDPdS_S_iiii_param_6];
	mov.u32 	%r8, %tid.x;
	mov.u32 	%r9, %ctaid.x;
	mov.u32 	%r10, %ntid.x;
	mad.lo.s32 	%r1, %r9, %r10, %r8;
	mov.u32 	%r11, %tid.y;
	mov.u32 	%r12, %ctaid.y;
	mov.u32 	%r13, %ntid.y;
	mad.lo.s32 	%r14, %r12, %r13, %r11;
	setp.ge.s32 	%p1, %r1, %r6;
	setp.ge.s32 	%p2, %r14, %r7;
	or.pred  	%p3, %p1, %p2;
	@%p3 bra 	$L__BB6_2;
	cvta.to.global.u64 	%rd4, %rd2;
	cvta.to.global.u64 	%rd5, %rd3;
	cvta.to.global.u64 	%rd6, %rd1;
	mad.lo.s32 	%r15, %r7, %r1, %r14;
	rem.s32 	%r16, %r1, %r3;
	rem.s32 	%r17, %r14, %r4;
	mad.lo.s32 	%r18, %r16, %r4, %r17;
	mul.wide.s32 	%rd7, %r15, 8;
	add.s64 	%rd8, %rd4, %rd7;
	ld.global.f64 	%fd1, [%rd8];
	mul.wide.s32 	%rd9, %r18, 8;
	add.s64 	%rd10, %rd5, %rd9;
	ld.global.f64 	%fd2, [%rd10];
	add.f64 	%fd3, %fd1, %fd2;
	add.s64 	%rd11, %rd6, %rd7;
	st.global.f64 	[%rd11], %fd3;
$L__BB6_2:
	ret;

}
	// .globl	_Z6_LAddDPdS_diiii
.visible .entry _Z6_LAddDPdS_diiii(
	.param .u64 .ptr .align 1 _Z6_LAddDPdS_diiii_param_0,
	.param .u64 .ptr .align 1 _Z6_LAddDPdS_diiii_param_1,
	.param .f64 _Z6_LAddDPdS_diiii_param_2,
	.param .u32 _Z6_LAddDPdS_diiii_param_3,
	.param .u32 _Z6_LAddDPdS_diiii_param_4,
	.param .u32 _Z6_LAddDPdS_diiii_param_5,
	.param .u32 _Z6_LAddDPdS_diiii_param_6
)
{
	.reg .pred 	%p<4>;
	.reg .b32 	%r<19>;
	.reg .b64 	%rd<9>;
	.reg .b64 	%fd<5>;

	ld.param.u64 	%rd1, [_Z6_LAddDPdS_diiii_param_0];
	ld.param.u64 	%rd2, [_Z6_LAddDPdS_diiii_param_1];
	ld.param.f64 	%fd1, [_Z6_LAddDPdS_diiii_param_2];
	ld.param.u32 	%r3, [_Z6_LAddDPdS_diiii_param_3];
	ld.param.u32 	%r4, [_Z6_LAddDPdS_diiii_param_4];
	ld.param.u32 	%r6, [_Z6_LAddDPdS_diiii_param_5];
	ld.param.u32 	%r7, [_Z6_LAddDPdS_diiii_param_6];
	mov.u32 	%r8, %tid.x;
	mov.u32 	%r9, %ctaid.x;
	mov.u32 	%r10, %ntid.x;
	mad.lo.s32 	%r1, %r9, %r10, %r8;
	mov.u32 	%r11, %tid.y;
	mov.u32 	%r12, %ctaid.y;
	mov.u32 	%r13, %ntid.y;
	mad.lo.s32 	%r14, %r12, %r13, %r11;
	setp.ge.s32 	%p1, %r1, %r6;
	setp.ge.s32 	%p2, %r14, %r7;
	or.pred  	%p3, %p1, %p2;
	@%p3 bra 	$L__BB7_2;
	cvta.to.global.u64 	%rd3, %rd2;
	cvta.to.global.u64 	%rd4, %rd1;
	mad.lo.s32 	%r15, %r7, %r1, %r14;
	rem.s32 	%r16, %r1, %r3;
	rem.s32 	%r17, %r14, %r4;
	mad.lo.s32 	%r18, %r16, %r4, %r17;
	mul.wide.s32 	%rd5, %r18, 8;
	add.s64 	%rd6, %rd3, %rd5;
	ld.global.f64 	%fd2, [%rd6];
	mul.wide.s32 	%rd7, %r15, 8;
	add.s64 	%rd8, %rd4, %rd7;
	ld.global.f64 	%fd3, [%rd8];
	fma.rn.f64 	%fd4, %fd1, %fd2, %fd3;
	st.global.f64 	[%rd8], %fd4;
$L__BB7_2:
	ret;

}
	// .globl	_Z5_MulDPdS_S_iii
.visible .entry _Z5_MulDPdS_S_iii(
	.param .u64 .ptr .align 1 _Z5_MulDPdS_S_iii_param_0,
	.param .u64 .ptr .align 1 _Z5_MulDPdS_S_iii_param_1,
	.param .u64 .ptr .align 1 _Z5_MulDPdS_S_iii_param_2,
	.param .u32 _Z5_MulDPdS_S_iii_param_3,
	.param .u32 _Z5_MulDPdS_S_iii_param_4,
	.param .u32 _Z5_MulDPdS_S_iii_param_5
)
{
	.reg .pred 	%p<13>;
	.reg .b32 	%r<46>;
	.reg .b64 	%rd<39>;
	.reg .b64 	%fd<68>;

	ld.param.u64 	%rd3, [_Z5_MulDPdS_S_iii_param_0];
	ld.param.u64 	%rd4, [_Z5_MulDPdS_S_iii_param_1];
	ld.param.u64 	%rd5, [_Z5_MulDPdS_S_iii_param_2];
	ld.param.u32 	%r20, [_Z5_MulDPdS_S_iii_param_3];
	ld.param.u32 	%r22, [_Z5_MulDPdS_S_iii_param_4];
	ld.param.u32 	%r23, [_Z5_MulDPdS_S_iii_param_5];
	cvta.to.global.u64 	%rd1, %rd5;
	cvta.to.global.u64 	%rd2, %rd4;
	mov.u32 	%r24, %tid.x;
	mov.u32 	%r25, %ctaid.x;
	mov.u32 	%r26, %ntid.x;
	mad.lo.s32 	%r1, %r25, %r26, %r24;
	mov.u32 	%r27, %tid.y;
	mov.u32 	%r28, %ctaid.y;
	mov.u32 	%r29, %ntid.y;
	mad.lo.s32 	%r30, %r28, %r29, %r27;
	setp.ge.s32 	%p1, %r1, %r22;
	setp.ge.s32 	%p2, %r30, %r23;
	or.pred  	%p3, %p1, %p2;
	@%p3 bra 	$L__BB8_14;
	setp.lt.s32 	%p4, %r20, 1;
	mov.f64 	%fd67, 0d0000000000000000;
	@%p4 bra 	$L__BB8_13;
	mul.lo.s32 	%r3, %r20, %r1;
	and.b32  	%r4, %r20, 7;
	setp.lt.u32 	%p5, %r20, 8;
	mov.f64 	%fd67, 0d0000000000000000;
	mov.b32 	%r44, 0;
	@%p5 bra 	$L__BB8_5;
	and.b32  	%r44, %r20, 2147483640;
	neg.s32 	%r42, %r44;
	shl.b32 	%r7, %r23, 3;
	mov.f64 	%fd67, 0d0000000000000000;
	mul.wide.s32 	%rd10, %r23, 8;
	mov.u32 	%r40, %r3;
	mov.u32 	%r41, %r30;
$L__BB8_4:
	.pragma "nounroll";
	mul.wide.s32 	%rd6, %r40, 8;
	add.s64 	%rd7, %rd2, %rd6;
	ld.global.f64 	%fd17, [%rd7];
	mul.wide.s32 	%rd8, %r41, 8;
	add.s64 	%rd9, %rd1, %rd8;
	ld.global.f64 	%fd18, [%rd9];
	fma.rn.f64 	%fd19, %fd17, %fd18, %fd67;
	ld.global.f64 	%fd20, [%rd7+8];
	add.s64 	%rd11, %rd9, %rd10;
	ld.global.f64 	%fd21, [%rd11];
	fma.rn.f64 	%fd22, %fd20, %fd21, %fd19;
	ld.global.f64 	%fd23, [%rd7+16];
	add.s64 	%rd12, %rd11, %rd10;
	ld.global.f64 	%fd24, [%rd12];
	fma.rn.f64 	%fd25, %fd23, %fd24, %fd22;
	ld.global.f64 	%fd26, [%rd7+24];
	add.s64 	%rd13, %rd12, %rd10;
	ld.global.f64 	%fd27, [%rd13];
	fma.rn.f64 	%fd28, %fd26, %fd27, %fd25;
	ld.global.f64 	%fd29, [%rd7+32];
	add.s64 	%rd14, %rd13, %rd10;
	ld.global.f64 	%fd30, [%rd14];
	fma.rn.f64 	%fd31, %fd29, %fd30, %fd28;
	ld.global.f64 	%fd32, [%rd7+40];
	add.s64 	%rd15, %rd14, %rd10;
	ld.global.f64 	%fd33, [%rd15];
	fma.rn.f64 	%fd34, %fd32, %fd33, %fd31;
	ld.global.f64 	%fd35, [%rd7+48];
	add.s64 	%rd16, %rd15, %rd10;
	ld.global.f64 	%fd36, [%rd16];
	fma.rn.f64 	%fd37, %fd35, %fd36, %fd34;
	ld.global.f64 	%fd38, [%rd7+56];
	add.s64 	%rd17, %rd16, %rd10;
	ld.global.f64 	%fd39, [%rd17];
	fma.rn.f64 	%fd67, %fd38, %fd39, %fd37;
	add.s32 	%r42, %r42, 8;
	add.s32 	%r41, %r41, %r7;
	add.s32 	%r40, %r40, 8;
	setp.ne.s32 	%p6, %r42, 0;
	@%p6 bra 	$L__BB8_4;
$L__BB8_5:
	setp.eq.s32 	%p7, %r4, 0;
	@%p7 bra 	$L__BB8_13;
	and.b32  	%r15, %r20, 3;
	setp.lt.u32 	%p8, %r4, 4;
	@%p8 bra 	$L__BB8_8;
	add.s32 	%r32, %r44, %r3;
	mul.wide.s32 	%rd18, %r32, 8;
	add.s64 	%rd19, %rd2, %rd18;
	ld.global.f64 	%fd41, [%rd19];
	mad.lo.s32 	%r33, %r44, %r23, %r30;
	mul.wide.s32 	%rd20, %r33, 8;
	add.s64 	%rd21, %rd1, %rd20;
	ld.global.f64 	%fd42, [%rd21];
	fma.rn.f64 	%fd43, %fd41, %fd42, %fd67;
	ld.global.f64 	%fd44, [%rd19+8];
	mul.wide.s32 	%rd22, %r23, 8;
	add.s64 	%rd23, %rd21, %rd22;
	ld.global.f64 	%fd45, [%rd23];
	fma.rn.f64 	%fd46, %fd44, %fd45, %fd43;
	ld.global.f64 	%fd47, [%rd19+16];
	add.s64 	%rd24, %rd23, %rd22;
	ld.global.f64 	%fd48, [%rd24];
	fma.rn.f64 	%fd49, %fd47, %fd48, %fd46;
	ld.global.f64 	%fd50, [%rd19+24];
	add.s64 	%rd25, %rd24, %rd22;
	ld.global.f64 	%fd51, [%rd25];
	fma.rn.f64 	%fd67, %fd50, %fd51, %fd49;
	add.s32 	%r44, %r44, 4;
$L__BB8_8:
	setp.eq.s32 	%p9, %r15, 0;
	@%p9 bra 	$L__BB8_13;
	setp.eq.s32 	%p10, %r15, 1;
	@%p10 bra 	$L__BB8_11;
	add.s32 	%r34, %r44, %r3;
	mul.wide.s32 	%rd26, %r34, 8;
	add.s64 	%rd27, %rd2, %rd26;
	ld.global.f64 	%fd53, [%rd27];
	mad.lo.s32 	%r35, %r44, %r23, %r30;
	mul.wide.s32 	%rd28, %r35, 8;
	add.s64 	%rd29, %rd1, %rd28;
	ld.global.f64 	%fd54, [%rd29];
	fma.rn.f64 	%fd55, %fd53, %fd54, %fd67;
	ld.global.f64 	%fd56, [%rd27+8];
	mul.wide.s32 	%rd30, %r23, 8;
	add.s64 	%rd31, %rd29, %rd30;
	ld.global.f64 	%fd57, [%rd31];
	fma.rn.f64 	%fd67, %fd56, %fd57, %fd55;
	add.s32 	%r44, %r44, 2;
$L__BB8_11:
	and.b32  	%r36, %r20, 1;
	setp.eq.b32 	%p11, %r36, 1;
	not.pred 	%p12, %p11;
	@%p12 bra 	$L__BB8_13;
	add.s32 	%r37, %r44, %r3;
	mul.wide.s32 	%rd32, %r37, 8;
	add.s64 	%rd33, %rd2, %rd32;
	ld.global.f64 	%fd58, [%rd33];
	mad.lo.s32 	%r38, %r44, %r23, %r30;
	mul.wide.s32 	%rd34, %r38, 8;
	add.s64 	%rd35, %rd1, %rd34;
	ld.global.f64 	%fd59, [%rd35];
	fma.rn.f64 	%fd67, %fd58, %fd59, %fd67;
$L__BB8_13:
	mad.lo.s32 	%r39, %r23, %r1, %r30;
	cvta.to.global.u64 	%rd36, %rd3;
	mul.wide.s32 	%rd37, %r39, 8;
	add.s64 	%rd38, %rd36, %rd37;
	st.global.f64 	[%rd38], %fd67;
$L__BB8_14:
	ret;

}
	// .globl	_Z6_SMulDPddii
.visible .entry _Z6_SMulDPddii(
	.param .u64 .ptr .align 1 _Z6_SMulDPddii_param_0,
	.param .f64 _Z6_SMulDPddii_param_1,
	.param .u32 _Z6_SMulDPddii_param_2,
	.param .u32 _Z6_SMulDPddii_param_3
)
{
	.reg .pred 	%p<4>;
	.reg .b32 	%r<14>;
	.reg .b64 	%rd<5>;
	.reg .b64 	%fd<4>;

	ld.param.u64 	%rd1, [_Z6_SMulDPddii_param_0];
	ld.param.f64 	%fd1, [_Z6_SMulDPddii_param_1];
	ld.param.u32 	%r4, [_Z6_SMulDPddii_param_2];
	ld.param.u32 	%r5, [_Z6_SMulDPddii_param_3];
	mov.u32 	%r6, %tid.x;
	mov.u32 	%r7, %ctaid.x;
	mov.u32 	%r8, %ntid.x;
	mad.lo.s32 	%r1, %r7, %r8, %r6;
	mov.u32 	%r9, %tid.y;
	mov.u32 	%r10, %ctaid.y;
	mov.u32 	%r11, %ntid.y;
	mad.lo.s32 	%r12, %r10, %r11, %r9;
	setp.ge.s32 	%p1, %r1, %r4;
	setp.ge.s32 	%p2, %r12, %r5;
	or.pred  	%p3, %p1, %p2;
	@%p3 bra 	$L__BB9_2;
	cvta.to.global.u64 	%rd2, %rd1;
	mad.lo.s32 	%r13, %r5, %r1, %r12;
	mul.wide.s32 	%rd3, %r13, 8;
	add.s64 	%rd4, %rd2, %rd3;
	ld.global.f64 	%fd2, [%rd4];
	mul.f64 	%fd3, %fd1, %fd2;
	st.global.f64 	[%rd4], %fd3;
$L__BB9_2:
	ret;

}
	// .globl	_Z7_2SMulDPdS_dii
.visible .entry _Z7_2SMulDPdS_dii(
	.param .u64 .ptr .align 1 _Z7_2SMulDPdS_dii_param_0,
	.param .u64 .ptr .align 1 _Z7_2SMulDPdS_dii_param_1,
	.param .f64 _Z7_2SMulDPdS_dii_param_2,
	.param .u32 _Z7_2SMulDPdS_dii_param_3,
	.param .u32 _Z7_2SMulDPdS_dii_param_4
)
{
	.reg .pred 	%p<4>;
	.reg .b32 	%r<14>;
	.reg .b64 	%rd<8>;
	.reg .b64 	%fd<4>;

	ld.param.u64 	%rd1, [_Z7_2SMulDPdS_dii_param_0];
	ld.param.u64 	%rd2, [_Z7_2SMulDPdS_dii_param_1];
	ld.param.f64 	%fd1, [_Z7_2SMulDPdS_dii_param_2];
	ld.param.u32 	%r4, [_Z7_2SMulDPdS_dii_param_3];
	ld.param.u32 	%r5, [_Z7_2SMulDPdS_dii_param_4];
	mov.u32 	%r6, %tid.x;
	mov.u32 	%r7, %ctaid.x;
	mov.u32 	%r8, %ntid.x;
	mad.lo.s32 	%r1, %r7, %r8, %r6;
	mov.u32 	%r9, %tid.y;
	mov.u32 	%r10, %ctaid.y;
	mov.u32 	%r11, %ntid.y;
	mad.lo.s32 	%r12, %r10, %r11, %r9;
	setp.ge.s32 	%p1, %r1, %r4;
	setp.ge.s32 	%p2, %r12, %r5;
	or.pred  	%p3, %p1, %p2;
	@%p3 bra 	$L__BB10_2;
	cvta.to.global.u64 	%rd3, %rd2;
	cvta.to.global.u64 	%rd4, %rd1;
	mad.lo.s32 	%r13, %r5, %r1, %r12;
	mul.wide.s32 	%rd5, %r13, 8;
	add.s64 	%rd6, %rd3, %rd5;
	ld.global.f64 	%fd2, [%rd6];
	mul.f64 	%fd3, %fd1, %fd2;
	add.s64 	%rd7, %rd4, %rd5;
	st.global.f64 	[%rd7], %fd3;
$L__BB10_2:
	ret;

}
	// .globl	_Z5_DivDPddii
.visible .entry _Z5_DivDPddii(
	.param .u64 .ptr .align 1 _Z5_DivDPddii_param_0,
	.param .f64 _Z5_DivDPddii_param_1,
	.param .u32 _Z5_DivDPddii_param_2,
	.param .u32 _Z5_DivDPddii_param_3
)
{
	.reg .pred 	%p<4>;
	.reg .b32 	%r<14>;
	.reg .b64 	%rd<5>;
	.reg .b64 	%fd<4>;

	ld.param.u64 	%rd1, [_Z5_DivDPddii_param_0];
	ld.param.f64 	%fd1, [_Z5_DivDPddii_param_1];
	ld.param.u32 	%r4, [_Z5_DivDPddii_param_2];
	ld.param.u32 	%r5, [_Z5_DivDPddii_param_3];
	mov.u32 	%r6, %tid.x;
	mov.u32 	%r7, %ctaid.x;
	mov.u32 	%r8, %ntid.x;
	mad.lo.s32 	%r1, %r7, %r8, %r6;
	mov.u32 	%r9, %tid.y;
	mov.u32 	%r10, %ctaid.y;
	mov.u32 	%r11, %ntid.y;
	mad.lo.s32 	%r12, %r10, %r11, %r9;
	setp.ge.s32 	%p1, %r1, %r4;
	setp.ge.s32 	%p2, %r12, %r5;
	or.pred  	%p3, %p1, %p2;
	@%p3 bra 	$L__BB11_2;
	cvta.to.global.u64 	%rd2, %rd1;
	mad.lo.s32 	%r13, %r5, %r1, %r12;
	mul.wide.s32 	%rd3, %r13, 8;
	add.s64 	%rd4, %rd2, %rd3;
	ld.global.f64 	%fd2, [%rd4];
	div.rn.f64 	%fd3, %fd2, %fd1;
	st.global.f64 	[%rd4], %fd3;
$L__BB11_2:
	ret;

}
	// .globl	_Z11_TransposeDPdS_ii
.visible .entry _Z11_TransposeDPdS_ii(
	.param .u64 .ptr .align 1 _Z11_TransposeDPdS_ii_param_0,
	.param .u64 .ptr .align 1 _Z11_TransposeDPdS_ii_param_1,
	.param .u32 _Z11_TransposeDPdS_ii_param_2,
	.param .u32 _Z11_TransposeDPdS_ii_param_3
)
{
	.reg .pred 	%p<4>;
	.reg .b32 	%r<15>;
	.reg .b64 	%rd<9>;
	.reg .b64 	%fd<2>;

	ld.param.u64 	%rd1, [_Z11_TransposeDPdS_ii_param_0];
	ld.param.u64 	%rd2, [_Z11_TransposeDPdS_ii_param_1];
	ld.param.u32 	%r3, [_Z11_TransposeDPdS_ii_param_2];
	ld.param.u32 	%r5, [_Z11_TransposeDPdS_ii_param_3];
	mov.u32 	%r6, %tid.x;
	mov.u32 	%r7, %ctaid.x;
	mov.u32 	%r8, %ntid.x;
	mad.lo.s32 	%r1, %r7, %r8, %r6;
	mov.u32 	%r9, %tid.y;
	mov.u32 	%r10, %ctaid.y;
	mov.u32 	%r11, %ntid.y;
	mad.lo.s32 	%r12, %r10, %r11, %r9;
	setp.ge.s32 	%p1, %r1, %r3;
	setp.ge.s32 	%p2, %r12, %r5;
	or.pred  	%p3, %p1, %p2;
	@%p3 bra 	$L__BB12_2;
	cvta.to.global.u64 	%rd3, %rd2;
	cvta.to.global.u64 	%rd4, %rd1;
	mad.lo.s32 	%r13, %r5, %r1, %r12;
	mad.lo.s32 	%r14, %r3, %r12, %r1;
	mul.wide.s32 	%rd5, %r14, 8;
	add.s64 	%rd6, %rd3, %rd5;
	ld.global.f64 	%fd1, [%rd6];
	mul.wide.s32 	%rd7, %r13, 8;
	add.s64 	%rd8, %rd4, %rd7;
	st.global.f64 	[%rd8], %fd1;
$L__BB12_2:
	ret;

}
	// .globl	_Z13_GetDiagonalDPdii
.visible .entry _Z13_GetDiagonalDPdii(
	.param .u64 .ptr .align 1 _Z13_GetDiagonalDPdii_param_0,
	.param .u32 _Z13_GetDiagonalDPdii_param_1,
	.param .u32 _Z13_GetDiagonalDPdii_param_2
)
{
	.reg .pred 	%p<6>;
	.reg .b32 	%r<12>;
	.reg .b64 	%rd<6>;

	ld.param.u64 	%rd1, [_Z13_GetDiagonalDPdii_param_0];
	ld.param.u32 	%r4, [_Z13_GetDiagonalDPdii_param_1];
	ld.param.u32 	%r3, [_Z13_GetDiagonalDPdii_param_2];
	mov.u32 	%r5, %tid.x;
	mov.u32 	%r6, %ctaid.x;
	mov.u32 	%r7, %ntid.x;
	mad.lo.s32 	%r1, %r6, %r7, %r5;
	mov.u32 	%r8, %tid.y;
	mov.u32 	%r9, %ctaid.y;
	mov.u32 	%r10, %ntid.y;
	mad.lo.s32 	%r2, %r9, %r10, %r8;
	setp.ge.s32 	%p1, %r1, %r4;
	setp.ge.s32 	%p2, %r2, %r3;
	or.pred  	%p3, %p1, %p2;
	setp.eq.s32 	%p4, %r1, %r2;
	or.pred  	%p5, %p4, %p3;
	@%p5 bra 	$L__BB13_2;
	cvta.to.global.u64 	%rd2, %rd1;
	mad.lo.s32 	%r11, %r3, %r1, %r2;
	mul.wide.s32 	%rd3, %r11, 8;
	add.s64 	%rd4, %rd2, %rd3;
	mov.b64 	%rd5, 0;
	st.global.u64 	[%rd4], %rd5;
$L__BB13_2:
	ret;

}
	// .globl	_Z5_DotDPdS_S_iiii
.visible .entry _Z5_DotDPdS_S_iiii(
	.param .u64 .ptr .align 1 _Z5_DotDPdS_S_iiii_param_0,
	.param .u64 .ptr .align 1 _Z5_DotDPdS_S_iiii_param_1,
	.param .u64 .ptr .align 1 _Z5_DotDPdS_S_iiii_param_2,
	.param .u32 _Z5_DotDPdS_S_iiii_param_3,
	.param .u32 _Z5_DotDPdS_S_iiii_param_4,
	.param .u32 _Z5_DotDPdS_S_iiii_param_5,
	.param .u32 _Z5_DotDPdS_S_iiii_param_6
)
{
	.reg .pred 	%p<4>;
	.reg .b32 	%r<19>;
	.reg .b64 	%rd<12>;
	.reg .b64 	%fd<4>;

	ld.param.u64 	%rd1, [_Z5_DotDPdS_S_iiii_param_0];
	ld.param.u64 	%rd2, [_Z5_DotDPdS_S_iiii_param_1];
	ld.param.u64 	%rd3, [_Z5_DotDPdS_S_iiii_param_2];
	ld.param.u32 	%r3, [_Z5_DotDPdS_S_iiii_param_3];
	ld.param.u32 	%r4, [_Z5_DotDPdS_S_iiii_param_4];
	ld.param.u32 	%r6, [_Z5_DotDPdS_S_iiii_param_5];
	ld.param.u32 	%r7, [_Z5_DotDPdS_S_iiii_param_6];
	mov.u32 	%r8, %tid.x;
	mov.u32 	%r9, %ctaid.x;
	mov.u32 	%r10, %ntid.x;
	mad.lo.s32 	%r1, %r9, %r10, %r8;
	mov.u32 	%r11, %tid.y;
	mov.u32 	%r12, %ctaid.y;
	mov.u32 	%r13, %ntid.y;
	mad.lo.s32 	%r14, %r12, %r13, %r11;
	setp.ge.s32 	%p1, %r1, %r6;
	setp.ge.s32 	%p2, %r14, %r7;
	or.pred  	%p3, %p1, %p2;
	@%p3 bra 	$L__BB14_2;
	cvta.to.global.u64 	%rd4, %rd2;
	cvta.to.global.u64 	%rd5, %rd3;
	cvta.to.global.u64 	%rd6, %rd1;
	mad.lo.s32 	%r15, %r7, %r1, %r14;
	rem.s32 	%r16, %r1, %r3;
	rem.s32 	%r17, %r14, %r4;
	mad.lo.s32 	%r18, %r16, %r4, %r17;
	mul.wide.s32 	%rd7, %r15, 8;
	add.s64 	%rd8, %rd4, %rd7;
	ld.global.f64 	%fd1, [%rd8];
	mul.wide.s32 	%rd9, %r18, 8;
	add.s64 	%rd10, %rd5, %rd9;
	ld.global.f64 	%fd2, [%rd10];
	mul.f64 	%fd3, %fd1, %fd2;
	add.s64 	%rd11, %rd6, %rd7;
	st.global.f64 	[%rd11], %fd3;
$L__BB14_2:
	ret;

}
	// .globl	_Z8_ColAddDPdidii
.visible .entry _Z8_ColAddDPdidii(
	.param .u64 .ptr .align 1 _Z8_ColAddDPdidii_param_0,
	.param .u32 _Z8_ColAddDPdidii_param_1,
	.param .f64 _Z8_ColAddDPdidii_param_2,
	.param .u32 _Z8_ColAddDPdidii_param_3,
	.param .u32 _Z8_ColAddDPdidii_param_4
)
{
	.reg .pred 	%p<5>;
	.reg .b32 	%r<15>;
	.reg .b64 	%rd<5>;
	.reg .b64 	%fd<4>;

	ld.param.u64 	%rd1, [_Z8_ColAddDPdidii_param_0];
	ld.param.u32 	%r4, [_Z8_ColAddDPdidii_param_1];
	ld.param.f64 	%fd1, [_Z8_ColAddDPdidii_param_2];
	ld.param.u32 	%r6, [_Z8_ColAddDPdidii_param_3];
	ld.param.u32 	%r7, [_Z8_ColAddDPdidii_param_4];
	mov.u32 	%r8, %tid.x;
	mov.u32 	%r9, %ctaid.x;
	mov.u32 	%r10, %ntid.x;
	mad.lo.s32 	%r1, %r9, %r10, %r8;
	mov.u32 	%r11, %tid.y;
	mov.u32 	%r12, %ctaid.y;
	mov.u32 	%r13, %ntid.y;
	mad.lo.s32 	%r14, %r12, %r13, %r11;
	setp.ge.s32 	%p1, %r1, %r6;
	setp.ge.s32 	%p2, %r14, %r7;
	or.pred  	%p3, %p1, %p2;
	@%p3 bra 	$L__BB15_3;
	mad.lo.s32 	%r3, %r7, %r1, %r14;
	setp.ne.s32 	%p4, %r14, %r4;
	@%p4 bra 	$L__BB15_3;
	cvta.to.global.u64 	%rd2, %rd1;
	mul.wide.s32 	%rd3, %r3, 8;
	add.s64 	%rd4, %rd2, %rd3;
	ld.global.f64 	%fd2, [%rd4];
	add.f64 	%fd3, %fd1, %fd2;
	st.global.f64 	[%rd4], %fd3;
$L__BB15_3:
	ret;

}


// ===== COMPILED SASS (sm_100) =====

	.target	sm_100

	.elftype	@"ET_EXEC"


//--------------------- .note.nv.tkinfo           --------------------------
	.section	.note.nv.tkinfo,"",@"SHT_NOTE"
	.sectionflags	@"SHF_NOTE_NV_TKINFO"
	.tkinfo
        /*0018*/ 	.word	0x00000002
        /*0030*/ 	.string	""
        /*0030*/ 	.string	"ptxas"
        /*0030*/ 	.string	"Cuda compilation tools, release 13.0, V13.0.88"
        /*0030*/ 	.string	"Build cuda_13.0.r13.0/compiler.36424714_0"
        /*0030*/ 	.string	"-arch sm_100 -m 64 "



//--------------------- .note.nv.cuinfo           --------------------------
	.section	.note.nv.cuinfo,"",@"SHT_NOTE"
	.sectionflags	@"SHF_NOTE_NV_CUINFO"
        /*0018*/ 	.short	0x0002
        /*001a*/ 	.short	0x0064
        /*001c*/ 	.short	0x0082
	.zero		2


//--------------------- .nv.info                  --------------------------
	.section	.nv.info,"",@"SHT_CUDA_INFO"
	.align	4


	//----- nvinfo : EIATTR_REGCOUNT
	.align		4
        /*0000*/ 	.byte	0x04, 0x2f
        /*0002*/ 	.short	(.L_1 - .L_0)
	.align		4
.L_0:
        /*0004*/ 	.word	index@(_Z6_InitIPiiii)
        /*0008*/ 	.word	0x0000000a


	//----- nvinfo : EIATTR_FRAME_SIZE
	.align		4
.L_1:
        /*000c*/ 	.byte	0x04, 0x11
        /*000e*/ 	.short	(.L_3 - .L_2)
	.align		4
.L_2:
        /*0010*/ 	.word	index@(_Z6_InitIPiiii)
        /*0014*/ 	.word	0x00000000


	//----- nvinfo : EIATTR_REGCOUNT
	.align		4
.L_3:
        /*0018*/ 	.byte	0x04, 0x2f
        /*001a*/ 	.short	(.L_5 - .L_4)
	.align		4
.L_4:
        /*001c*/ 	.word	index@(_Z5_AddIPiS_iiii)
        /*0020*/ 	.word	0x00000012


	//----- nvinfo : EIATTR_FRAME_SIZE
	.align		4
.L_5:
        /*0024*/ 	.byte	0x04, 0x11
        /*0026*/ 	.short	(.L_7 - .L_6)
	.align		4
.L_6:
        /*0028*/ 	.word	index@(_Z5_AddIPiS_iiii)
        /*002c*/ 	.word	0x00000000


	//----- nvinfo : EIATTR_REGCOUNT
	.align		4
.L_7:
        /*0030*/ 	.byte	0x04, 0x2f
        /*0032*/ 	.short	(.L_9 - .L_8)
	.align		4
.L_8:
        /*0034*/ 	.word	index@(_Z6_LAddIPiS_iiiii)
        /*0038*/ 	.word	0x00000012


	//----- nvinfo : EIATTR_FRAME_SIZE
	.align		4
.L_9:
        /*003c*/ 	.byte	0x04, 0x11
        /*003e*/ 	.short	(.L_11 - .L_10)
	.align		4
.L_10:
        /*0040*/ 	.word	index@(_Z6_LAddIPiS_iiiii)
        /*0044*/ 	.word	0x00000000


	//----- nvinfo : EIATTR_REGCOUNT
	.align		4
.L_11:
        /*0048*/ 	.byte	0x04, 0x2f
        /*004a*/ 	.short	(.L_13 - .L_12)
	.align		4
.L_12:
        /*004c*/ 	.word	index@(_Z5_MulIPiS_S_iii)
        /*0050*/ 	.word	0x00000020


	//----- nvinfo : EIATTR_FRAME_SIZE
	.align		4
.L_13:
        /*0054*/ 	.byte	0x04, 0x11
        /*0056*/ 	.short	(.L_15 - .L_14)
	.align		4
.L_14:
        /*0058*/ 	.word	index@(_Z5_MulIPiS_S_iii)
        /*005c*/ 	.word	0x00000000


	//----- nvinfo : EIATTR_REGCOUNT
	.align		4
.L_15:
        /*0060*/ 	.byte	0x04, 0x2f
        /*0062*/ 	.short	(.L_17 - .L_16)
	.align		4
.L_16:
        /*0064*/ 	.word	index@(_Z6_InitDPddii)
        /*0068*/ 	.word	0x0000000a


	//----- nvinfo : EIATTR_FRAME_SIZE
	.align		4
.L_17:
        /*006c*/ 	.byte	0x04, 0x11
        /*006e*/ 	.short	(.L_19 - .L_18)
	.align		4
.L_18:
        /*0070*/ 	.word	index@(_Z6_InitDPddii)
        /*0074*/ 	.word	0x00000000


	//----- nvinfo : EIATTR_REGCOUNT
	.align		4
.L_19:
        /*0078*/ 	.byte	0x04, 0x2f
        /*007a*/ 	.short	(.L_21 - .L_20)
	.align		4
.L_20:
        /*007c*/ 	.word	index@(_Z5_AddDPdS_iiii)
        /*0080*/ 	.word	0x00000012


	//----- nvinfo : EIATTR_FRAME_SIZE
	.align		4
.L_21:
        /*0084*/ 	.byte	0x04, 0x11
        /*0086*/ 	.short	(.L_23 - .L_22)
	.align		4
.L_22:
        /*0088*/ 	.word	index@(_Z5_AddDPdS_iiii)
        /*008c*/ 	.word	0x00000000


	//----- nvinfo : EIATTR_REGCOUNT
	.align		4
.L_23:
        /*0090*/ 	.byte	0x04, 0x2f
        /*0092*/ 	.short	(.L_25 - .L_24)
	.align		4
.L_24:
        /*0094*/ 	.word	index@(_Z6_2AddDPdS_S_iiii)
        /*0098*/ 	.word	0x00000012


	//----- nvinfo : EIATTR_FRAME_SIZE
	.align		4
.L_25:
        /*009c*/ 	.byte	0x04, 0x11
        /*009e*/ 	.short	(.L_27 - .L_26)
	.align		4
.L_26:
        /*00a0*/ 	.word	index@(_Z6_2AddDPdS_S_iiii)
        /*00a4*/ 	.word	0x00000000


	//----- nvinfo : EIATTR_REGCOUNT
	.align		4
.L_27:
        /*00a8*/ 	.byte	0x04, 0x2f
        /*00aa*/ 	.short	(.L_29 - .L_28)
	.align		4
.L_28:
        /*00ac*/ 	.word	index@(_Z6_LAddDPdS_diiii)
        /*00b0*/ 	.word	0x00000012


	//----- nvinfo : EIATTR_FRAME_SIZE
	.align		4
.L_29:
        /*00b4*/ 	.byte	0x04, 0x11
        /*00b6*/ 	.short	(.L_31 - .L_30)
	.align		4
.L_30:
        /*00b8*/ 	.word	index@(_Z6_LAddDPdS_diiii)
        /*00bc*/ 	.word	0x00000000


	//----- nvinfo : EIATTR_REGCOUNT
	.align		4
.L_31:
        /*00c0*/ 	.byte	0x04, 0x2f
        /*00c2*/ 	.short	(.L_33 - .L_32)
	.align		4
.L_32:
        /*00c4*/ 	.word	index@(_Z5_MulDPdS_S_iii)
        /*00c8*/ 	.word	0x00000020


	//----- nvinfo : EIATTR_FRAME_SIZE
	.align		4
.L_33:
        /*00cc*/ 	.byte	0x04, 0x11
        /*00ce*/ 	.short	(.L_35 - .L_34)
	.align		4
.L_34:
        /*00d0*/ 	.word	index@(_Z5_MulDPdS_S_iii)
        /*00d4*/ 	.word	0x00000000


	//----- nvinfo : EIATTR_REGCOUNT
	.align		4
.L_35:
        /*00d8*/ 	.byte	0x04, 0x2f
        /*00da*/ 	.short	(.L_37 - .L_36)
	.align		4
.L_36:
        /*00dc*/ 	.word	index@(_Z6_SMulDPddii)
        /*00e0*/ 	.word	0x0000000a


	//----- nvinfo : EIATTR_FRAME_SIZE
	.align		4
.L_37:
        /*00e4*/ 	.byte	0x04, 0x11
        /*00e6*/ 	.short	(.L_39 - .L_38)
	.align		4
.L_38:
        /*00e8*/ 	.word	index@(_Z6_SMulDPddii)
        /*00ec*/ 	.word	0x00000000


	//----- nvinfo : EIATTR_REGCOUNT
	.align		4
.L_39:
        /*00f0*/ 	.byte	0x04, 0x2f
        /*00f2*/ 	.short	(.L_41 - .L_40)
	.align		4
.L_40:
        /*00f4*/ 	.word	index@(_Z7_2SMulDPdS_dii)
        /*00f8*/ 	.word	0x0000000c


	//----- nvinfo : EIATTR_FRAME_SIZE
	.align		4
.L_41:
        /*00fc*/ 	.byte	0x04, 0x11
        /*00fe*/ 	.short	(.L_43 - .L_42)
	.align		4
.L_42:
        /*0100*/ 	.word	index@(_Z7_2SMulDPdS_dii)
        /*0104*/ 	.word	0x00000000


	//----- nvinfo : EIATTR_REGCOUNT
	.align		4
.L_43:
        /*0108*/ 	.byte	0x04, 0x2f
        /*010a*/ 	.short	(.L_45 - .L_44)
	.align		4
.L_44:
        /*010c*/ 	.word	index@(_Z5_DivDPddii)
        /*0110*/ 	.word	0x0000001b


	//----- nvinfo : EIATTR_FRAME_SIZE
	.align		4
.L_45:
        /*0114*/ 	.byte	0x04, 0x11
        /*0116*/ 	.short	(.L_47 - .L_46)
	.align		4
.L_46:
        /*0118*/ 	.word	index@($__internal_0_$__cuda_sm20_div_rn_f64_full)
        /*011c*/ 	.word	0x00000000


	//----- nvinfo : EIATTR_FRAME_SIZE
	.align		4
.L_47:
        /*0120*/ 	.byte	0x04, 0x11
        /*0122*/ 	.short	(.L_49 - .L_48)
	.align		4
.L_48:
        /*0124*/ 	.word	index@(_Z5_DivDPddii)
        /*0128*/ 	.word	0x00000000


	//----- nvinfo : EIATTR_REGCOUNT
	.align		4
.L_49:
        /*012c*/ 	.byte	0x04, 0x2f
        /*012e*/ 	.short	(.L_51 - .L_50)
	.align		4
.L_50:
        /*0130*/ 	.word	index@(_Z11_TransposeDPdS_ii)
        /*0134*/ 	.word	0x0000000a


	//----- nvinfo : EIATTR_FRAME_SIZE
	.align		4
.L_51:
        /*0138*/ 	.byte	0x04, 0x11
        /*013a*/ 	.short	(.L_53 - .L_52)
	.align		4
.L_52:
        /*013c*/ 	.word	index@(_Z11_TransposeDPdS_ii)
        /*0140*/ 	.word	0x00000000


	//----- nvinfo : EIATTR_REGCOUNT
	.align		4
.L_53:
        /*0144*/ 	.byte	0x04, 0x2f
        /*0146*/ 	.short	(.L_55 - .L_54)
	.align		4
.L_54:
        /*0148*/ 	.word	index@(_Z13_GetDiagonalDPdii)
        /*014c*/ 	.word	0x00000008


	//----- nvinfo : EIATTR_FRAME_SIZE
	.align		4
.L_55:
        /*0150*/ 	.byte	0x04, 0x11
        /*0152*/ 	.short	(.L_57 - .L_56)
	.align		4
.L_56:
        /*0154*/ 	.word	index@(_Z13_GetDiagonalDPdii)
        /*0158*/ 	.word	0x00000000


	//----- nvinfo : EIATTR_REGCOUNT
	.align		4
.L_57:
        /*015c*/ 	.byte	0x04, 0x2f
        /*015e*/ 	.short	(.L_59 - .L_58)
	.align		4
.L_58:
        /*0160*/ 	.word	index@(_Z5_DotDPdS_S_iiii)
        /*0164*/ 	.word	0x00000012


	//----- nvinfo : EIATTR_FRAME_SIZE
	.align		4
.L_59:
        /*0168*/ 	.byte	0x04, 0x11
        /*016a*/ 	.short	(.L_61 - .L_60)
	.align		4
.L_60:
        /*016c*/ 	.word	index@(_Z5_DotDPdS_S_iiii)
        /*0170*/ 	.word	0x00000000


	//----- nvinfo : EIATTR_REGCOUNT
	.align		4
.L_61:
        /*0174*/ 	.byte	0x04, 0x2f
        /*0176*/ 	.short	(.L_63 - .L_62)
	.align		4
.L_62:
        /*0178*/ 	.word	index@(_Z8_ColAddDPdidii)
        /*017c*/ 	.word	0x00000008


	//----- nvinfo : EIATTR_FRAME_SIZE
	.align		4
.L_63:
        /*0180*/ 	.byte	0x04, 0x11
        /*0182*/ 	.short	(.L_65 - .L_64)
	.align		4
.L_64:
        /*0184*/ 	.word	index@(_Z8_ColAddDPdidii)
        /*0188*/ 	.word	0x00000000


	//----- nvinfo : EIATTR_MIN_STACK_SIZE
	.align		4
.L_65:
        /*018c*/ 	.byte	0x04, 0x12
        /*018e*/ 	.short	(.L_67 - .L_66)
	.align		4
.L_66:
        /*0190*/ 	.word	index@(_Z8_ColAddDPdidii)
        /*0194*/ 	.word	0x00000000


	//----- nvinfo : EIATTR_MIN_STACK_SIZE
	.align		4
.L_67:
        /*0198*/ 	.byte	0x04, 0x12
        /*019a*/ 	.short	(.L_69 - .L_68)
	.align		4
.L_68:
        /*019c*/ 	.word	index@(_Z5_DotDPdS_S_iiii)
        /*01a0*/ 	.word	0x00000000


	//----- nvinfo : EIATTR_MIN_STACK_SIZE
	.align		4
.L_69:
        /*01a4*/ 	.byte	0x04, 0x12
        /*01a6*/ 	.short	(.L_71 - .L_70)
	.align		4
.L_70:
        /*01a8*/ 	.word	index@(_Z13_GetDiagonalDPdii)
        /*01ac*/ 	.word	0x00000000


	//----- nvinfo : EIATTR_MIN_STACK_SIZE
	.align		4
.L_71:
        /*01b0*/ 	.byte	0x04, 0x12
        /*01b2*/ 	.short	(.L_73 - .L_72)
	.align		4
.L_72:
        /*01b4*/ 	.word	index@(_Z11_TransposeDPdS_ii)
        /*01b8*/ 	.word	0x00000000


	//----- nvinfo : EIATTR_MIN_STACK_SIZE
	.align		4
.L_73:
        /*01bc*/ 	.byte	0x04, 0x12
        /*01be*/ 	.short	(.L_75 - .L_74)
	.align		4
.L_74:
        /*01c0*/ 	.word	index@(_Z5_DivDPddii)
        /*01c4*/ 	.word	0x00000000


	//----- nvinfo : EIATTR_MIN_STACK_SIZE
	.align		4
.L_75:
        /*01c8*/ 	.byte	0x04, 0x12
        /*01ca*/ 	.short	(.L_77 - .L_76)
	.align		4
.L_76:
        /*01cc*/ 	.word	index@(_Z7_2SMulDPdS_dii)
        /*01d0*/ 	.word	0x00000000


	//----- nvinfo : EIATTR_MIN_STACK_SIZE
	.align		4
.L_77:
        /*01d4*/ 	.byte	0x04, 0x12
        /*01d6*/ 	.short	(.L_79 - .L_78)
	.align		4
.L_78:
        /*01d8*/ 	.word	index@(_Z6_SMulDPddii)
        /*01dc*/ 	.word	0x00000000


	//----- nvinfo : EIATTR_MIN_STACK_SIZE
	.align		4
.L_79:
        /*01e0*/ 	.byte	0x04, 0x12
        /*01e2*/ 	.short	(.L_81 - .L_80)
	.align		4
.L_80:
        /*01e4*/ 	.word	index@(_Z5_MulDPdS_S_iii)
        /*01e8*/ 	.word	0x00000000


	//----- nvinfo : EIATTR_MIN_STACK_SIZE
	.align		4
.L_81:
        /*01ec*/ 	.byte	0x04, 0x12
        /*01ee*/ 	.short	(.L_83 - .L_82)
	.align		4
.L_82:
        /*01f0*/ 	.word	index@(_Z6_LAddDPdS_diiii)
        /*01f4*/ 	.word	0x00000000


	//----- nvinfo : EIATTR_MIN_STACK_SIZE
	.align		4
.L_83:
        /*01f8*/ 	.byte	0x04, 0x12
        /*01fa*/ 	.short	(.L_85 - .L_84)
	.align		4
.L_84:
        /*01fc*/ 	.word	index@(_Z6_2AddDPdS_S_iiii)
        /*0200*/ 	.word	0x00000000


	//----- nvinfo : EIATTR_MIN_STACK_SIZE
	.align		4
.L_85:
        /*0204*/ 	.byte	0x04, 0x12
        /*0206*/ 	.short	(.L_87 - .L_86)
	.align		4
.L_86:
        /*0208*/ 	.word	index@(_Z5_AddDPdS_iiii)
        /*020c*/ 	.word	0x00000000


	//----- nvinfo : EIATTR_MIN_STACK_SIZE
	.align		4
.L_87:
        /*0210*/ 	.byte	0x04, 0x12
        /*0212*/ 	.short	(.L_89 - .L_88)
	.align		4
.L_88:
        /*0214*/ 	.word	index@(_Z6_InitDPddii)
        /*0218*/ 	.word	0x00000000


	//----- nvinfo : EIATTR_MIN_STACK_SIZE
	.align		4
.L_89:
        /*021c*/ 	.byte	0x04, 0x12
        /*021e*/ 	.short	(.L_91 - .L_90)
	.align		4
.L_90:
        /*0220*/ 	.word	index@(_Z5_MulIPiS_S_iii)
        /*0224*/ 	.word	0x00000000


	//----- nvinfo : EIATTR_MIN_STACK_SIZE
	.align		4
.L_91:
        /*0228*/ 	.byte	0x04, 0x12
        /*022a*/ 	.short	(.L_93 - .L_92)
	.align		4
.L_92:
        /*022c*/ 	.word	index@(_Z6_LAddIPiS_iiiii)
        /*0230*/ 	.word	0x00000000


	//----- nvinfo : EIATTR_MIN_STACK_SIZE
	.align		4
.L_93:
        /*0234*/ 	.byte	0x04, 0x12
        /*0236*/ 	.short	(.L_95 - .L_94)
	.align		4
.L_94:
        /*0238*/ 	.word	index@(_Z5_AddIPiS_iiii)
        /*023c*/ 	.word	0x00000000


	//----- nvinfo : EIATTR_MIN_STACK_SIZE
	.align		4
.L_95:
        /*0240*/ 	.byte	0x04, 0x12
        /*0242*/ 	.short	(.L_97 - .L_96)
	.align		4
.L_96:
        /*0244*/ 	.word	index@(_Z6_InitIPiiii)
        /*0248*/ 	.word	0x00000000
.L_97:


//--------------------- .nv.compat                --------------------------
	.section	.nv.compat,"",@"SHT_CUDA_COMPAT_INFO"
	.align	4
        /*0000*/ 	.byte	0x02, 0x09, 0x00, 0x00, 0x02, 0x02, 0x01, 0x00, 0x02, 0x05, 0x05, 0x00, 0x03, 0x07, 0x01, 0x01
        /*0010*/ 	.byte	0x02, 0x03, 0x00, 0x00, 0x02, 0x06, 0x01, 0x00, 0x04, 0x0b, 0x08, 0x00, 0x01, 0x00, 0x00, 0x00
        /*0020*/ 	.byte	0x00, 0x00, 0x00, 0x00


//--------------------- .nv.info._Z8_ColAddDPdidii --------------------------
	.section	.nv.info._Z8_ColAddDPdidii,"",@"SHT_CUDA_INFO"
	.sectionflags	@""
	.align	4


	//----- nvinfo : EIATTR_CUDA_API_VERSION
	.align		4
        /*0000*/ 	.byte	0x04, 0x37
        /*0002*/ 	.short	(.L_99 - .L_98)
.L_98:
        /*0004*/ 	.word	0x00000082


	//----- nvinfo : EIATTR_KPARAM_INFO
	.align		4
.L_99:
        /*0008*/ 	.byte	0x04, 0x17
        /*000a*/ 	.short	(.L_101 - .L_100)
.L_100:
        /*000c*/ 	.word	0x00000000
        /*0010*/ 	.short	0x0004
        /*0012*/ 	.short	0x001c
        /*0014*/ 	.byte	0x00, 0xf0, 0x11, 0x00


	//----- nvinfo : EIATTR_KPARAM_INFO
	.align		4
.L_101:
        /*0018*/ 	.byte	0x04, 0x17
        /*001a*/ 	.short	(.L_103 - .L_102)
.L_102:
        /*001c*/ 	.word	0x00000000
        /*0020*/ 	.short	0x0003
        /*0022*/ 	.short	0x0018
        /*0024*/ 	.byte	0x00, 0xf0, 0x11, 0x00


	//----- nvinfo : EIATTR_KPARAM_INFO
	.align		4
.L_103:
        /*0028*/ 	.byte	0x04, 0x17
        /*002a*/ 	.short	(.L_105 - .L_104)
.L_104:
        /*002c*/ 	.word	0x00000000
        /*0030*/ 	.short	0x0002
        /*0032*/ 	.short	0x0010
        /*0034*/ 	.byte	0x00, 0xf0, 0x21, 0x00


	//----- nvinfo : EIATTR_KPARAM_INFO
	.align		4
.L_105:
        /*0038*/ 	.byte	0x04, 0x17
        /*003a*/ 	.short	(.L_107 - .L_106)
.L_106:
        /*003c*/ 	.word	0x00000000
        /*0040*/ 	.short	0x0001
        /*0042*/ 	.short	0x0008
        /*0044*/ 	.byte	0x00, 0xf0, 0x11, 0x00


	//----- nvinfo : EIATTR_KPARAM_INFO
	.align		4
.L_107:
        /*0048*/ 	.byte	0x04, 0x17
        /*004a*/ 	.short	(.L_109 - .L_108)
.L_108:
        /*004c*/ 	.word	0x00000000
        /*0050*/ 	.short	0x0000
        /*0052*/ 	.short	0x0000
        /*0054*/ 	.byte	0x00, 0xf5, 0x21, 0x00


	//----- nvinfo : EIATTR_SPARSE_MMA_MASK
	.align		4
.L_109:
        /*0058*/ 	.byte	0x03, 0x50
        /*005a*/ 	.short	0x0000


	//----- nvinfo : EIATTR_MAXREG_COUNT
	.align		4
        /*005c*/ 	.byte	0x03, 0x1b
        /*005e*/ 	.short	0x00ff


	//----- nvinfo : EIATTR_MERCURY_ISA_VERSION
	.align		4
        /*0060*/ 	.byte	0x03, 0x5f
        /*0062*/ 	.short	0x0101


	//----- nvinfo : EIATTR_VRC_CTA_INIT_COUNT
	.align		4
        /*0064*/ 	.byte	0x02, 0x4a
	.zero		1
	.zero		1


	//----- nvinfo : EIATTR_EXIT_INSTR_OFFSETS
	.align		4
        /*0068*/ 	.byte	0x04, 0x1c
        /*006a*/ 	.short	(.L_111 - .L_110)


	//   ....[0]....
.L_110:
        /*006c*/ 	.word	0x000000c0


	//   ....[1]....
        /*0070*/ 	.word	0x00000100


	//   ....[2]....
        /*0074*/ 	.word	0x00000180


	//----- nvinfo : EIATTR_CBANK_PARAM_SIZE
	.align		4
.L_111:
        /*0078*/ 	.byte	0x03, 0x19
        /*007a*/ 	.short	0x0020


	//----- nvinfo : EIATTR_PARAM_CBANK
	.align		4
        /*007c*/ 	.byte	0x04, 0x0a
        /*007e*/ 	.short	(.L_113 - .L_112)
	.align		4
.L_112:
        /*0080*/ 	.word	index@(.nv.constant0._Z8_ColAddDPdidii)
        /*0084*/ 	.short	0x0380
        /*0086*/ 	.short	0x0020


	//----- nvinfo : EIATTR_SW_WAR
	.align		4
.L_113:
        /*0088*/ 	.byte	0x04, 0x36
        /*008a*/ 	.short	(.L_115 - .L_114)
.L_114:
        /*008c*/ 	.word	0x00000008
.L_115:


//--------------------- .nv.info._Z5_DotDPdS_S_iiii --------------------------
	.section	.nv.info._Z5_DotDPdS_S_iiii,"",@"SHT_CUDA_INFO"
	.sectionflags	@""
	.align	4


	//----- nvinfo : EIATTR_CUDA_API_VERSION
	.align		4
        /*0000*/ 	.byte	0x04, 0x37
        /*0002*/ 	.short	(.L_117 - .L_116)
.L_116:
        /*0004*/ 	.word	0x00000082


	//----- nvinfo : EIATTR_KPARAM_INFO
	.align		4
.L_117:
        /*0008*/ 	.byte	0x04, 0x17
        /*000a*/ 	.short	(.L_119 - .L_118)
.L_118:
        /*000c*/ 	.word	0x00000000
        /*0010*/ 	.short	0x0006
        /*0012*/ 	.short	0x0024
        /*0014*/ 	.byte	0x00, 0xf0, 0x11, 0x00


	//----- nvinfo : EIATTR_KPARAM_INFO
	.align		4
.L_119:
        /*0018*/ 	.byte	0x04, 0x17
        /*001a*/ 	.short	(.L_121 - .L_120)
.L_120:
        /*001c*/ 	.word	0x00000000
        /*0020*/ 	.short	0x0005
        /*0022*/ 	.short	0x0020
        /*0024*/ 	.byte	0x00, 0xf0, 0x11, 0x00


	//----- nvinfo : EIATTR_KPARAM_INFO
	.align		4
.L_121:
        /*0028*/ 	.byte	0x04, 0x17
        /*002a*/ 	.short	(.L_123 - .L_122)
.L_122:
        /*002c*/ 	.word	0x00000000
        /*0030*/ 	.short	0x0004
        /*0032*/ 	.short	0x001c
        /*0034*/ 	.byte	0x00, 0xf0, 0x11, 0x00


	//----- nvinfo : EIATTR_KPARAM_INFO
	.align		4
.L_123:
        /*0038*/ 	.byte	0x04, 0x17
        /*003a*/ 	.short	(.L_125 - .L_124)
.L_124:
        /*003c*/ 	.word	0x00000000
        /*0040*/ 	.short	0x0003
        /*0042*/ 	.short	0x0018
        /*0044*/ 	.byte	0x00, 0xf0, 0x11, 0x00


	//----- nvinfo : EIATTR_KPARAM_INFO
	.align		4
.L_125:
        /*0048*/ 	.byte	0x04, 0x17
        /*004a*/ 	.short	(.L_127 - .L_126)
.L_126:
        /*004c*/ 	.word	0x00000000
        /*0050*/ 	.short	0x0002
        /*0052*/ 	.short	0x0010
        /*0054*/ 	.byte	0x00, 0xf5, 0x21, 0x00


	//----- nvinfo : EIATTR_KPARAM_INFO
	.align		4
.L_127:
        /*0058*/ 	.byte	0x04, 0x17
        /*005a*/ 	.short	(.L_129 - .L_128)
.L_128:
        /*005c*/ 	.word	0x00000000
        /*0060*/ 	.short	0x0001
        /*0062*/ 	.short	0x0008
        /*0064*/ 	.byte	0x00, 0xf5, 0x21, 0x00


	//----- nvinfo : EIATTR_KPARAM_INFO
	.align		4
.L_129:
        /*0068*/ 	.byte	0x04, 0x17
        /*006a*/ 	.short	(.L_131 - .L_130)
.L_130:
        /*006c*/ 	.word	0x00000000
        /*0070*/ 	.short	0x0000
        /*0072*/ 	.short	0x0000
        /*0074*/ 	.byte	0x00, 0xf5, 0x21, 0x00


	//----- nvinfo : EIATTR_SPARSE_MMA_MASK
	.align		4
.L_131:
        /*0078*/ 	.byte	0x03, 0x50
        /*007a*/ 	.short	0x0000


	//----- nvinfo : EIATTR_MAXREG_COUNT
	.align		4
        /*007c*/ 	.byte	0x03, 0x1b
        /*007e*/ 	.short	0x00ff


	//----- nvinfo : EIATTR_MERCURY_ISA_VERSION
	.align		4
        /*0080*/ 	.byte	0x03, 0x5f
        /*0082*/ 	.short	0x0101


	//----- nvinfo : EIATTR_VRC_CTA_INIT_COUNT
	.align		4
        /*0084*/ 	.byte	0x02, 0x4a
	.zero		1
	.zero		1


	//----- nvinfo : EIATTR_EXIT_INSTR_OFFSETS
	.align		4
        /*0088*/ 	.byte	0x04, 0x1c
        /*008a*/ 	.short	(.L_133 - .L_132)


	//   ....[0]....
.L_132:
        /*008c*/ 	.word	0x000000c0


	//   ....[1]....
        /*0090*/ 	.word	0x00000470


	//----- nvinfo : EIATTR_CBANK_PARAM_SIZE
	.align		4
.L_133:
        /*0094*/ 	.byte	0x03, 0x19
        /*0096*/ 	.short	0x0028


	//----- nvinfo : EIATTR_PARAM_CBANK
	.align		4
        /*0098*/ 	.byte	0x04, 0x0a
        /*009a*/ 	.short	(.L_135 - .L_134)
	.align		4
.L_134:
        /*009c*/ 	.word	index@(.nv.constant0._Z5_DotDPdS_S_iiii)
        /*00a0*/ 	.short	0x0380
        /*00a2*/ 	.short	0x0028


	//----- nvinfo : EIATTR_SW_WAR
	.align		4
.L_135:
        /*00a4*/ 	.byte	0x04, 0x36
        /*00a6*/ 	.short	(.L_137 - .L_136)
.L_136:
        /*00a8*/ 	.word	0x00000008
.L_137:


//--------------------- .nv.info._Z13_GetDiagonalDPdii --------------------------
	.section	.nv.info._Z13_GetDiagonalDPdii,"",@"SHT_CUDA_INFO"
	.sectionflags	@""
	.align	4


	//----- nvinfo : EIATTR_CUDA_API_VERSION
	.align		4
        /*0000*/ 	.byte	0x04, 0x37
        /*0002*/ 	.short	(.L_139 - .L_138)
.L_138:
        /*0004*/ 	.word	0x00000082


	//----- nvinfo : EIATTR_KPARAM_INFO
	.align		4
.L_139:
        /*0008*/ 	.byte	0x04, 0x17
        /*000a*/ 	.short	(.L_141 - .L_140)
.L_140:
        /*000c*/ 	.word	0x00000000
        /*0010*/ 	.short	0x0002
        /*0012*/ 	.short	0x000c
        /*0014*/ 	.byte	0x00, 0xf0, 0x11, 0x00


	//----- nvinfo : EIATTR_KPARAM_INFO
	.align		4
.L_141:
        /*0018*/ 	.byte	0x04, 0x17
        /*001a*/ 	.short	(.L_143 - .L_142)
.L_142:
        /*001c*/ 	.word	0x00000000
        /*0020*/ 	.short	0x0001
        /*0022*/ 	.short	0x0008
        /*0024*/ 	.byte	0x00, 0xf0, 0x11, 0x00


	//----- nvinfo : EIATTR_KPARAM_INFO
	.align		4
.L_143:
        /*0028*/ 	.byte	0x04, 0x17
        /*002a*/ 	.short	(.L_145 - .L_144)
.L_144:
        /*002c*/ 	.word	0x00000000
        /*0030*/ 	.short	0x0000
        /*0032*/ 	.short	0x0000
        /*0034*/ 	.byte	0x00, 0xf5, 0x21, 0x00


	//----- nvinfo : EIATTR_SPARSE_MMA_MASK
	.align		4
.L_145:
        /*0038*/ 	.byte	0x03, 0x50
        /*003a*/ 	.short	0x0000


	//----- nvinfo : EIATTR_MAXREG_COUNT
	.align		4
        /*003c*/ 	.byte	0x03, 0x1b
        /*003e*/ 	.short	0x00ff


	//----- nvinfo : EIATTR_MERCURY_ISA_VERSION
	.align		4
        /*0040*/ 	.byte	0x03, 0x5f
        /*0042*/ 	.short	0x0101


	//----- nvinfo : EIATTR_VRC_CTA_INIT_COUNT
	.align		4
        /*0044*/ 	.byte	0x02, 0x4a
	.zero		1
	.zero		1


	//----- nvinfo : EIATTR_EXIT_INSTR_OFFSETS
	.align		4
        /*0048*/ 	.byte	0x04, 0x1c
        /*004a*/ 	.short	(.L_147 - .L_146)


	//   ....[0]....
.L_146:
        /*004c*/ 	.word	0x000000d0


	//   ....[1]....
        /*0050*/ 	.word	0x00000130


	//----- nvinfo : EIATTR_CBANK_PARAM_SIZE
	.align		4
.L_147:
        /*0054*/ 	.byte	0x03, 0x19
        /*0056*/ 	.short	0x0010


	//----- nvinfo : EIATTR_PARAM_CBANK
	.align		4
        /*0058*/ 	.byte	0x04, 0x0a
        /*005a*/ 	.short	(.L_149 - .L_148)
	.align		4
.L_148:
        /*005c*/ 	.word	index@(.nv.constant0._Z13_GetDiagonalDPdii)
        /*0060*/ 	.short	0x0380
        /*0062*/ 	.short	0x0010


	//----- nvinfo : EIATTR_SW_WAR
	.align		4
.L_149:
        /*0064*/ 	.byte	0x04, 0x36
        /*0066*/ 	.short	(.L_151 - .L_150)
.L_150:
        /*0068*/ 	.word	0x00000008
.L_151:


//--------------------- .nv.info._Z11_TransposeDPdS_ii --------------------------
	.section	.nv.info._Z11_TransposeDPdS_ii,"",@"SHT_CUDA_INFO"
	.sectionflags	@""
	.align	4


	//----- nvinfo : EIATTR_CUDA_API_VERSION
	.align		4
        /*0000*/ 	.byte	0x04, 0x37
        /*0002*/ 	.short	(.L_153 - .L_152)
.L_152:
        /*0004*/ 	.word	0x00000082


	//----- nvinfo : EIATTR_KPARAM_INFO
	.align		4
.L_153:
        /*0008*/ 	.byte	0x04, 0x17
        /*000a*/ 	.short	(.L_155 - .L_154)
.L_154:
        /*000c*/ 	.word	0x00000000
        /*0010*/ 	.short	0x0003
        /*0012*/ 	.short	0x0014
        /*0014*/ 	.byte	0x00, 0xf0, 0x11, 0x00


	//----- nvinfo : EIATTR_KPARAM_INFO
	.align		4
.L_155:
        /*0018*/ 	.byte	0x04, 0x17
        /*001a*/ 	.short	(.L_157 - .L_156)
.L_156:
        /*001c*/ 	.word	0x00000000
        /*0020*/ 	.short	0x0002
        /*0022*/ 	.short	0x0010
        /*0024*/ 	.byte	0x00, 0xf0, 0x11, 0x00


	//----- nvinfo : EIATTR_KPARAM_INFO
	.align		4
.L_157:
        /*0028*/ 	.byte	0x04, 0x17
        /*002a*/ 	.short	(.L_159 - .L_158)
.L_158:
        /*002c*/ 	.word	0x00000000
        /*0030*/ 	.short	0x0001
        /*0032*/ 	.short	0x0008
        /*0034*/ 	.byte	0x00, 0xf5, 0x21, 0x00


	//----- nvinfo : EIATTR_KPARAM_INFO
	.align		4
.L_159:
        /*0038*/ 	.byte	0x04, 0x17
        /*003a*/ 	.short	(.L_161 - .L_160)
.L_160:
        /*003c*/ 	.word	0x00000000
        /*0040*/ 	.short	0x0000
        /*0042*/ 	.short	0x0000
        /*0044*/ 	.byte	0x00, 0xf5, 0x21, 0x00


	//----- nvinfo : EIATTR_SPARSE_MMA_MASK
	.align		4
.L_161:
        /*0048*/ 	.byte	0x03, 0x50
        /*004a*/ 	.short	0x0000


	//----- nvinfo : EIATTR_MAXREG_COUNT
	.align		4
        /*004c*/ 	.byte	0x03, 0x1b
        /*004e*/ 	.short	0x00ff


	//----- nvinfo : EIATTR_MERCURY_ISA_VERSION
	.align		4
        /*0050*/ 	.byte	0x03, 0x5f
        /*0052*/ 	.short	0x0101


	//----- nvinfo : EIATTR_VRC_CTA_INIT_COUNT
	.align		4
        /*0054*/ 	.byte	0x02, 0x4a
	.zero		1
	.zero		1


	//----- nvinfo : EIATTR_EXIT_INSTR_OFFSETS
	.align		4
        /*0058*/ 	.byte	0x04, 0x1c
        /*005a*/ 	.short	(.L_163 - .L_162)


	//   ....[0]....
.L_162:
        /*005c*/ 	.word	0x000000c0


	//   ....[1]....
        /*0060*/ 	.word	0x00000160


	//----- nvinfo : EIATTR_CBANK_PARAM_SIZE
	.align		4
.L_163:
        /*0064*/ 	.byte	0x03, 0x19
        /*0066*/ 	.short	0x0018


	//----- nvinfo : EIATTR_PARAM_CBANK
	.align		4
        /*0068*/ 	.byte	0x04, 0x0a
        /*006a*/ 	.short	(.L_165 - .L_164)
	.align		4
.L_164:
        /*006c*/ 	.word	index@(.nv.constant0._Z11_TransposeDPdS_ii)
        /*0070*/ 	.short	0x0380
        /*0072*/ 	.short	0x0018


	//----- nvinfo : EIATTR_SW_WAR
	.align		4
.L_165:
        /*0074*/ 	.byte	0x04, 0x36
        /*0076*/ 	.short	(.L_167 - .L_166)
.L_166:
        /*0078*/ 	.word	0x00000008
.L_167:


//--------------------- .nv.info._Z5_DivDPddii    --------------------------
	.section	.nv.info._Z5_DivDPddii,"",@"SHT_CUDA_INFO"
	.sectionflags	@""
	.align	4


	//----- nvinfo : EIATTR_CUDA_API_VERSION
	.align		4
        /*0000*/ 	.byte	0x04, 0x37
        /*0002*/ 	.short	(.L_169 - .L_168)
.L_168:
        /*0004*/ 	.word	0x00000082


	//----- nvinfo : EIATTR_KPARAM_INFO
	.align		4
.L_169:
        /*0008*/ 	.byte	0x04, 0x17
        /*000a*/ 	.short	(.L_171 - .L_170)
.L_170:
        /*000c*/ 	.word	0x00000000
        /*0010*/ 	.short	0x0003
        /*0012*/ 	.short	0x0014
        /*0014*/ 	.byte	0x00, 0xf0, 0x11, 0x00


	//----- nvinfo : EIATTR_KPARAM_INFO
	.align		4
.L_171:
        /*0018*/ 	.byte	0x04, 0x17
        /*001a*/ 	.short	(.L_173 - .L_172)
.L_172:
        /*001c*/ 	.word	0x00000000
        /*0020*/ 	.short	0x0002
        /*0022*/ 	.short	0x0010
        /*0024*/ 	.byte	0x00, 0xf0, 0x11, 0x00


	//----- nvinfo : EIATTR_KPARAM_INFO
	.align		4
.L_173:
        /*0028*/ 	.byte	0x04, 0x17
        /*002a*/ 	.short	(.L_175 - .L_174)
.L_174:
        /*002c*/ 	.word	0x00000000
        /*0030*/ 	.short	0x0001
        /*0032*/ 	.short	0x0008
        /*0034*/ 	.byte	0x00, 0xf0, 0x21, 0x00


	//----- nvinfo : EIATTR_KPARAM_INFO
	.align		4
.L_175:
        /*0038*/ 	.byte	0x04, 0x17
        /*003a*/ 	.short	(.L_177 - .L_176)
.L_176:
        /*003c*/ 	.word	0x00000000
        /*0040*/ 	.short	0x0000
        /*0042*/ 	.short	0x0000
        /*0044*/ 	.byte	0x00, 0xf5, 0x21, 0x00


	//----- nvinfo : EIATTR_SPARSE_MMA_MASK
	.align		4
.L_177:
        /*0048*/ 	.byte	0x03, 0x50
        /*004a*/ 	.short	0x0000


	//----- nvinfo : EIATTR_MAXREG_COUNT
	.align		4
        /*004c*/ 	.byte	0x03, 0x1b
        /*004e*/ 	.short	0x00ff


	//----- nvinfo : EIATTR_MERCURY_ISA_VERSION
	.align		4
        /*0050*/ 	.byte	0x03, 0x5f
        /*0052*/ 	.short	0x0101


	//----- nvinfo : EIATTR_VRC_CTA_INIT_COUNT
	.align		4
        /*0054*/ 	.byte	0x02, 0x4a
	.zero		1
	.zero		1


	//----- nvinfo : EIATTR_EXIT_INSTR_OFFSETS
	.align		4
        /*0058*/ 	.byte	0x04, 0x1c
        /*005a*/ 	.short	(.L_179 - .L_178)


	//   ....[0]....
.L_178:
        /*005c*/ 	.word	0x000000c0


	//   ....[1]....
        /*0060*/ 	.word	0x00000290


	//----- nvinfo : EIATTR_CRS_STACK_SIZE
	.align		4
.L_179:
        /*0064*/ 	.byte	0x04, 0x1e
        /*0066*/ 	.short	(.L_181 - .L_180)
.L_180:
        /*0068*/ 	.word	0x00000000


	//----- nvinfo : EIATTR_CBANK_PARAM_SIZE
	.align		4
.L_181:
        /*006c*/ 	.byte	0x03, 0x19
        /*006e*/ 	.short	0x0018


	//----- nvinfo : EIATTR_PARAM_CBANK
	.align		4
        /*0070*/ 	.byte	0x04, 0x0a
        /*0072*/ 	.short	(.L_183 - .L_182)
	.align		4
.L_182:
        /*0074*/ 	.word	index@(.nv.constant0._Z5_DivDPddii)
        /*0078*/ 	.short	0x0380
        /*007a*/ 	.short	0x0018


	//----- nvinfo : EIATTR_SW_WAR
	.align		4
.L_183:
        /*007c*/ 	.byte	0x04, 0x36
        /*007e*/ 	.short	(.L_185 - .L_184)
.L_184:
        /*0080*/ 	.word	0x00000008
.L_185:


//--------------------- .nv.info._Z7_2SMulDPdS_dii --------------------------
	.section	.nv.info._Z7_2SMulDPdS_dii,"",@"SHT_CUDA_INFO"
	.sectionflags	@""
	.align	4


	//----- nvinfo : EIATTR_CUDA_API_VERSION
	.align		4
        /*0000*/ 	.byte	0x04, 0x37
        /*0002*/ 	.short	(.L_187 - .L_186)
.L_186:
        /*0004*/ 	.word	0x00000082


	//----- nvinfo : EIATTR_KPARAM_INFO
	.align		4
.L_187:
        /*0008*/ 	.byte	0x04, 0x17
        /*000a*/ 	.short	(.L_189 - .L_188)
.L_188:
        /*000c*/ 	.word	0x00000000
        /*0010*/ 	.short	0x0004
        /*0012*/ 	.short	0x001c
        /*0014*/ 	.byte	0x00, 0xf0, 0x11, 0x00


	//----- nvinfo : EIATTR_KPARAM_INFO
	.align		4
.L_189:
        /*0018*/ 	.byte	0x04, 0x17
        /*001a*/ 	.short	(.L_191 - .L_190)
.L_190:
        /*001c*/ 	.word	0x00000000
        /*0020*/ 	.short	0x0003
        /*0022*/ 	.short	0x0018
        /*0024*/ 	.byte	0x00, 0xf0, 0x11, 0x00


	//----- nvinfo : EIATTR_KPARAM_INFO
	.align		4
.L_191:
        /*0028*/ 	.byte	0x04, 0x17
        /*002a*/ 	.short	(.L_193 - .L_192)
.L_192:
        /*002c*/ 	.word	0x00000000
        /*0030*/ 	.short	0x0002
        /*0032*/ 	.short	0x0010
        /*0034*/ 	.byte	0x00, 0xf0, 0x21, 0x00


	//----- nvinfo : EIATTR_KPARAM_INFO
	.align		4
.L_193:
        /*0038*/ 	.byte	0x04, 0x17
        /*003a*/ 	.short	(.L_195 - .L_194)
.L_194:
        /*003c*/ 	.word	0x00000000
        /*0040*/ 	.short	0x0001
        /*0042*/ 	.short	0x0008
        /*0044*/ 	.byte	0x00, 0xf5, 0x21, 0x00


	//----- nvinfo : EIATTR_KPARAM_INFO
	.align		4
.L_195:
        /*0048*/ 	.byte	0x04, 0x17
        /*004a*/ 	.short	(.L_197 - .L_196)
.L_196:
        /*004c*/ 	.word	0x00000000
        /*0050*/ 	.short	0x0000
        /*0052*/ 	.short	0x0000
        /*0054*/ 	.byte	0x00, 0xf5, 0x21, 0x00


	//----- nvinfo : EIATTR_SPARSE_MMA_MASK
	.align		4
.L_197:
        /*0058*/ 	.byte	0x03, 0x50
        /*005a*/ 	.short	0x0000


	//----- nvinfo : EIATTR_MAXREG_COUNT
	.align		4
        /*005c*/ 	.byte	0x03, 0x1b
        /*005e*/ 	.short	0x00ff


	//----- nvinfo : EIATTR_MERCURY_ISA_VERSION
	.align		4
        /*0060*/ 	.byte	0x03, 0x5f
        /*0062*/ 	.short	0x0101


	//----- nvinfo : EIATTR_VRC_CTA_INIT_COUNT
	.align		4
        /*0064*/ 	.byte	0x02, 0x4a
	.zero		1
	.zero		1


	//----- nvinfo : EIATTR_EXIT_INSTR_OFFSETS
	.align		4
        /*0068*/ 	.byte	0x04, 0x1c
        /*006a*/ 	.short	(.L_199 - .L_198)


	//   ....[0]....
.L_198:
        /*006c*/ 	.word	0x000000c0


	//   ....[1]....
        /*0070*/ 	.word	0x00000170


	//----- nvinfo : EIATTR_CBANK_PARAM_SIZE
	.align		4
.L_199:
        /*0074*/ 	.byte	0x03, 0x19
        /*0076*/ 	.short	0x0020


	//----- nvinfo : EIATTR_PARAM_CBANK
	.align		4
        /*0078*/ 	.byte	0x04, 0x0a
        /*007a*/ 	.short	(.L_201 - .L_200)
	.align		4
.L_200:
        /*007c*/ 	.word	index@(.nv.constant0._Z7_2SMulDPdS_dii)
        /*0080*/ 	.short	0x0380
        /*0082*/ 	.short	0x0020


	//----- nvinfo : EIATTR_SW_WAR
	.align		4
.L_201:
        /*0084*/ 	.byte	0x04, 0x36
        /*0086*/ 	.short	(.L_203 - .L_202)
.L_202:
        /*0088*/ 	.word	0x00000008
.L_203:


//--------------------- .nv.info._Z6_SMulDPddii   --------------------------
	.section	.nv.info._Z6_SMulDPddii,"",@"SHT_CUDA_INFO"
	.sectionflags	@""
	.align	4


	//----- nvinfo : EIATTR_CUDA_API_VERSION
	.align		4
        /*0000*/ 	.byte	0x04, 0x37
        /*0002*/ 	.short	(.L_205 - .L_204)
.L_204:
        /*0004*/ 	.word	0x00000082


	//----- nvinfo : EIATTR_KPARAM_INFO
	.align		4
.L_205:
        /*0008*/ 	.byte	0x04, 0x17
        /*000a*/ 	.short	(.L_207 - .L_206)
.L_206:
        /*000c*/ 	.word	0x00000000
        /*0010*/ 	.short	0x0003
        /*0012*/ 	.short	0x0014
        /*0014*/ 	.byte	0x00, 0xf0, 0x11, 0x00


	//----- nvinfo : EIATTR_KPARAM_INFO
	.align		4
.L_207:
        /*0018*/ 	.byte	0x04, 0x17
        /*001a*/ 	.short	(.L_209 - .L_208)
.L_208:
        /*001c*/ 	.word	0x00000000
        /*0020*/ 	.short	0x0002
        /*0022*/ 	.short	0x0010
        /*0024*/ 	.byte	0x00, 0xf0, 0x11, 0x00


	//----- nvinfo : EIATTR_KPARAM_INFO
	.align		4
.L_209:
        /*0028*/ 	.byte	0x04, 0x17
        /*002a*/ 	.short	(.L_211 - .L_210)
.L_210:
        /*002c*/ 	.word	0x00000000
        /*0030*/ 	.short	0x0001
        /*0032*/ 	.short	0x0008
        /*0034*/ 	.byte	0x00, 0xf0, 0x21, 0x00


	//----- nvinfo : EIATTR_KPARAM_INFO
	.align		4
.L_211:
        /*0038*/ 	.byte	0x04, 0x17
        /*003a*/ 	.short	(.L_213 - .L_212)
.L_212:
        /*003c*/ 	.word	0x00000000
        /*0040*/ 	.short	0x0000
        /*0042*/ 	.short	0x0000
        /*0044*/ 	.byte	0x00, 0xf5, 0x21, 0x00


	//----- nvinfo : EIATTR_SPARSE_MMA_MASK
	.align		4
.L_213:
        /*0048*/ 	.byte	0x03, 0x50
        /*004a*/ 	.short	0x0000


	//----- nvinfo : EIATTR_MAXREG_COUNT
	.align		4
        /*004c*/ 	.byte	0x03, 0x1b
        /*004e*/ 	.short	0x00ff


	//----- nvinfo : EIATTR_MERCURY_ISA_VERSION
	.align		4
        /*0050*/ 	.byte	0x03, 0x5f
        /*0052*/ 	.short	0x0101


	//----- nvinfo : EIATTR_VRC_CTA_INIT_COUNT
	.align		4
        /*0054*/ 	.byte	0x02, 0x4a
	.zero		1
	.zero		1


	//----- nvinfo : EIATTR_EXIT_INSTR_OFFSETS
	.align		4
        /*0058*/ 	.byte	0x04, 0x1c
        /*005a*/ 	.short	(.L_215 - .L_214)


	//   ....[0]....
.L_214:
        /*005c*/ 	.word	0x000000c0


	//   ....[1]....
        /*0060*/ 	.word	0x00000150


	//----- nvinfo : EIATTR_CBANK_PARAM_SIZE
	.align		4
.L_215:
        /*0064*/ 	.byte	0x03, 0x19
        /*0066*/ 	.short	0x0018


	//----- nvinfo : EIATTR_PARAM_CBANK
	.align		4
        /*0068*/ 	.byte	0x04, 0x0a
        /*006a*/ 	.short	(.L_217 - .L_216)
	.align		4
.L_216:
        /*006c*/ 	.word	index@(.nv.constant0._Z6_SMulDPddii)
        /*0070*/ 	.short	0x0380
        /*0072*/ 	.short	0x0018


	//----- nvinfo : EIATTR_SW_WAR
	.align		4
.L_217:
        /*0074*/ 	.byte	0x04, 0x36
        /*0076*/ 	.short	(.L_219 - .L_218)
.L_218:
        /*0078*/ 	.word	0x00000008
.L_219:


//--------------------- .nv.info._Z5_MulDPdS_S_iii --------------------------
	.section	.nv.info._Z5_MulDPdS_S_iii,"",@"SHT_CUDA_INFO"
	.sectionflags	@""
	.align	4


	//----- nvinfo : EIATTR_CUDA_API_VERSION
	.align		4
        /*0000*/ 	.byte	0x04, 0x37
        /*0002*/ 	.short	(.L_221 - .L_220)
.L_220:
        /*0004*/ 	.word	0x00000082


	//----- nvinfo : EIATTR_KPARAM_INFO
	.align		4
.L_221:
        /*0008*/ 	.byte	0x04, 0x17
        /*000a*/ 	.short	(.L_223 - .L_222)
.L_222:
        /*000c*/ 	.word	0x00000000
        /*0010*/ 	.short	0x0005
        /*0012*/ 	.short	0x0020
        /*0014*/ 	.byte	0x00, 0xf0, 0x11, 0x00


	//----- nvinfo : EIATTR_KPARAM_INFO
	.align		4
.L_223:
        /*0018*/ 	.byte	0x04, 0x17
        /*001a*/ 	.short	(.L_225 - .L_224)
.L_224:
        /*001c*/ 	.word	0x00000000
        /*0020*/ 	.short	0x0004
        /*0022*/ 	.short	0x001c
        /*0024*/ 	.byte	0x00, 0xf0, 0x11, 0x00


	//----- nvinfo : EIATTR_KPARAM_INFO
	.align		4
.L_225:
        /*0028*/ 	.byte	0x04, 0x17
        /*002a*/ 	.short	(.L_227 - .L_226)
.L_226:
        /*002c*/ 	.word	0x00000000
        /*0030*/ 	.short	0x0003
        /*0032*/ 	.short	0x0018
        /*0034*/ 	.byte	0x00, 0xf0, 0x11, 0x00


	//----- nvinfo : EIATTR_KPARAM_INFO
	.align		4
.L_227:
        /*0038*/ 	.byte	0x04, 0x17
        /*003a*/ 	.short	(.L_229 - .L_228)
.L_228:
        /*003c*/ 	.word	0x00000000
        /*0040*/ 	.short	0x0002
        /*0042*/ 	.short	0x0010
        /*0044*/ 	.byte	0x00, 0xf5, 0x21, 0x00


	//----- nvinfo : EIATTR_KPARAM_INFO
	.align		4
.L_229:
        /*0048*/ 	.byte	0x04, 0x17
        /*004a*/ 	.short	(.L_231 - .L_230)
.L_230:
        /*004c*/ 	.word	0x00000000
        /*0050*/ 	.short	0x0001
        /*0052*/ 	.short	0x0008
        /*0054*/ 	.byte	0x00, 0xf5, 0x21, 0x00


	//----- nvinfo : EIATTR_KPARAM_INFO
	.align		4
.L_231:
        /*0058*/ 	.byte	0x04, 0x17
        /*005a*/ 	.short	(.L_233 - .L_232)
.L_232:
        /*005c*/ 	.word	0x00000000
        /*0060*/ 	.short	0x0000
        /*0062*/ 	.short	0x0000
        /*0064*/ 	.byte	0x00, 0xf5, 0x21, 0x00


	//----- nvinfo : EIATTR_SPARSE_MMA_MASK
	.align		4
.L_233:
        /*0068*/ 	.byte	0x03, 0x50
        /*006a*/ 	.short	0x0000


	//----- nvinfo : EIATTR_MAXREG_COUNT
	.align		4
        /*006c*/ 	.byte	0x03, 0x1b
        /*006e*/ 	.short	0x00ff


	//----- nvinfo : EIATTR_MERCURY_ISA_VERSION
	.align		4
        /*0070*/ 	.byte	0x03, 0x5f
        /*0072*/ 	.short	0x0101


	//----- nvinfo : EIATTR_VRC_CTA_INIT_COUNT
	.align		4
        /*0074*/ 	.byte	0x02, 0x4a
	.zero		1
	.zero		1


	//----- nvinfo : EIATTR_EXIT_INSTR_OFFSETS
	.align		4
        /*0078*/ 	.byte	0x04, 0x1c
        /*007a*/ 	.short	(.L_235 - .L_234)


	//   ....[0]....
.L_234:
        /*007c*/ 	.word	0x000000d0


	//   ....[1]....
        /*0080*/ 	.word	0x00000810


	//----- nvinfo : EIATTR_CBANK_PARAM_SIZE
	.align		4
.L_235:
        /*0084*/ 	.byte	0x03, 0x19
        /*0086*/ 	.short	0x0024


	//----- nvinfo : EIATTR_PARAM_CBANK
	.align		4
        /*0088*/ 	.byte	0x04, 0x0a
        /*008a*/ 	.short	(.L_237 - .L_236)
	.align		4
.L_236:
        /*008c*/ 	.word	index@(.nv.constant0._Z5_MulDPdS_S_iii)
        /*0090*/ 	.short	0x0380
        /*0092*/ 	.short	0x0024


	//----- nvinfo : EIATTR_SW_WAR
	.align		4
.L_237:
        /*0094*/ 	.byte	0x04, 0x36
        /*0096*/ 	.short	(.L_239 - .L_238)
.L_238:
        /*0098*/ 	.word	0x00000008
.L_239:


//--------------------- .nv.info._Z6_LAddDPdS_diiii --------------------------
	.section	.nv.info._Z6_LAddDPdS_diiii,"",@"SHT_CUDA_INFO"
	.sectionflags	@""
	.align	4


	//----- nvinfo : EIATTR_CUDA_API_VERSION
	.align		4
        /*0000*/ 	.byte	0x04, 0x37
        /*0002*/ 	.short	(.L_241 - .L_240)
.L_240:
        /*0004*/ 	.word	0x00000082


	//----- nvinfo : EIATTR_KPARAM_INFO
	.align		4
.L_241:
        /*0008*/ 	.byte	0x04, 0x17
        /*000a*/ 	.short	(.L_243 - .L_242)
.L_242:
        /*000c*/ 	.word	0x00000000
        /*0010*/ 	.short	0x0006
        /*0012*/ 	.short	0x0024
        /*0014*/ 	.byte	0x00, 0xf0, 0x11, 0x00


	//----- nvinfo : EIATTR_KPARAM_INFO
	.align		4
.L_243:
        /*0018*/ 	.byte	0x04, 0x17
        /*001a*/ 	.short	(.L_245 - .L_244)
.L_244:
        /*001c*/ 	.word	0x00000000
        /*0020*/ 	.short	0x0005
        /*0022*/ 	.short	0x0020
        /*0024*/ 	.byte	0x00, 0xf0, 0x11, 0x00


	//----- nvinfo : EIATTR_KPARAM_INFO
	.align		4
.L_245:
        /*0028*/ 	.byte	0x04, 0x17
        /*002a*/ 	.short	(.L_247 - .L_246)
.L_246:
        /*002c*/ 	.word	0x00000000
        /*0030*/ 	.short	0x0004
        /*0032*/ 	.short	0x001c
        /*0034*/ 	.byte	0x00, 0xf0, 0x11, 0x00


	//----- nvinfo : EIATTR_KPARAM_INFO
	.align		4
.L_247:
        /*0038*/ 	.byte	0x04, 0x17
        /*003a*/ 	.short	(.L_249 - .L_248)
.L_248:
        /*003c*/ 	.word	0x00000000
        /*0040*/ 	.short	0x0003
        /*0042*/ 	.short	0x0018
        /*0044*/ 	.byte	0x00, 0xf0, 0x11, 0x00


	//----- nvinfo : EIATTR_KPARAM_INFO
	.align		4
.L_249:
        /*0048*/ 	.byte	0x04, 0x17
        /*004a*/ 	.short	(.L_251 - .L_250)
.L_250:
        /*004c*/ 	.word	0x00000000
        /*0050*/ 	.short	0x0002
        /*0052*/ 	.short	0x0010
        /*0054*/ 	.byte	0x00, 0xf0, 0x21, 0x00


	//----- nvinfo : EIATTR_KPARAM_INFO
	.align		4
.L_251:
        /*0058*/ 	.byte	0x04, 0x17
        /*005a*/ 	.short	(.L_253 - .L_252)
.L_252:
        /*005c*/ 	.word	0x00000000
        /*0060*/ 	.short	0x0001
        /*0062*/ 	.short	0x0008
        /*0064*/ 	.byte	0x00, 0xf5, 0x21, 0x00


	//----- nvinfo : EIATTR_KPARAM_INFO
	.align		4
.L_253:
        /*0068*/ 	.byte	0x04, 0x17
        /*006a*/ 	.short	(.L_255 - .L_254)
.L_254:
        /*006c*/ 	.word	0x00000000
        /*0070*/ 	.short	0x0000
        /*0072*/ 	.short	0x0000
        /*0074*/ 	.byte	0x00, 0xf5, 0x21, 0x00


	//----- nvinfo : EIATTR_SPARSE_MMA_MASK
	.align		4
.L_255:
        /*0078*/ 	.byte	0x03, 0x50
        /*007a*/ 	.short	0x0000


	//----- nvinfo : EIATTR_MAXREG_COUNT
	.align		4
        /*007c*/ 	.byte	0x03, 0x1b
        /*007e*/ 	.short	0x00ff


	//----- nvinfo : EIATTR_MERCURY_ISA_VERSION
	.align		4
        /*0080*/ 	.byte	0x03, 0x5f
        /*0082*/ 	.short	0x0101


	//----- nvinfo : EIATTR_VRC_CTA_INIT_COUNT
	.align		4
        /*0084*/ 	.byte	0x02, 0x4a
	.zero		1
	.zero		1


	//----- nvinfo : EIATTR_EXIT_INSTR_OFFSETS
	.align		4
        /*0088*/ 	.byte	0x04, 0x1c
        /*008a*/ 	.short	(.L_257 - .L_256)


	//   ....[0]....
.L_256:
        /*008c*/ 	.word	0x000000c0


	//   ....[1]....
        /*0090*/ 	.word	0x00000450


	//----- nvinfo : EIATTR_CBANK_PARAM_SIZE
	.align		4
.L_257:
        /*0094*/ 	.byte	0x03, 0x19
        /*0096*/ 	.short	0x0028


	//----- nvinfo : EIATTR_PARAM_CBANK
	.align		4
        /*0098*/ 	.byte	0x04, 0x0a
        /*009a*/ 	.short	(.L_259 - .L_258)
	.align		4
.L_258:
        /*009c*/ 	.word	index@(.nv.constant0._Z6_LAddDPdS_diiii)
        /*00a0*/ 	.short	0x0380
        /*00a2*/ 	.short	0x0028


	//----- nvinfo : EIATTR_SW_WAR
	.align		4
.L_259:
        /*00a4*/ 	.byte	0x04, 0x36
        /*00a6*/ 	.short	(.L_261 - .L_260)
.L_260:
        /*00a8*/ 	.word	0x00000008
.L_261:


//--------------------- .nv.info._Z6_2AddDPdS_S_iiii --------------------------
	.section	.nv.info._Z6_2AddDPdS_S_iiii,"",@"SHT_CUDA_INFO"
	.sectionflags	@""
	.align	4


	//----- nvinfo : EIATTR_CUDA_API_VERSION
	.align		4
        /*0000*/ 	.byte	0x04, 0x37
        /*0002*/ 	.short	(.L_263 - .L_262)
.L_262:
        /*0004*/ 	.word	0x00000082


	//----- nvinfo : EIATTR_KPARAM_INFO
	.align		4
.L_263:
        /*0008*/ 	.byte	0x04, 0x17
        /*000a*/ 	.short	(.L_265 - .L_264)
.L_264:
        /*000c*/ 	.word	0x00000000
        /*0010*/ 	.short	0x0006
        /*0012*/ 	.short	0x0024
        /*0014*/ 	.byte	0x00, 0xf0, 0x11, 0x00


	//----- nvinfo : EIATTR_KPARAM_INFO
	.align		4
.L_265:
        /*0018*/ 	.byte	0x04, 0x17
        /*001a*/ 	.short	(.L_267 - .L_266)
.L_266:
        /*001c*/ 	.word	0x00000000
        /*0020*/ 	.short	0x0005
        /*0022*/ 	.short	0x0020
        /*0024*/ 	.byte	0x00, 0xf0, 0x11, 0x00


	//----- nvinfo : EIATTR_KPARAM_INFO
	.align		4
.L_267:
        /*0028*/ 	.byte	0x04, 0x17
        /*002a*/ 	.short	(.L_269 - .L_268)
.L_268:
        /*002c*/ 	.word	0x00000000
        /*0030*/ 	.short	0x0004
        /*0032*/ 	.short	0x001c
        /*0034*/ 	.byte	0x00, 0xf0, 0x11, 0x00


	//----- nvinfo : EIATTR_KPARAM_INFO
	.align		4
.L_269:
        /*0038*/ 	.byte	0x04, 0x17
        /*003a*/ 	.short	(.L_271 - .L_270)
.L_270:
        /*003c*/ 	.word	0x00000000
        /*0040*/ 	.short	0x0003
        /*0042*/ 	.short	0x0018
        /*0044*/ 	.byte	0x00, 0xf0, 0x11, 0x00


	//----- nvinfo : EIATTR_KPARAM_INFO
	.align		4
.L_271:
        /*0048*/ 	.byte	0x04, 0x17
        /*004a*/ 	.short	(.L_273 - .L_272)
.L_272:
        /*004c*/ 	.word	0x00000000
        /*0050*/ 	.short	0x0002
        /*0052*/ 	.short	0x0010
        /*0054*/ 	.byte	0x00, 0xf5, 0x21, 0x00


	//----- nvinfo : EIATTR_KPARAM_INFO
	.align		4
.L_273:
        /*0058*/ 	.byte	0x04, 0x17
        /*005a*/ 	.short	(.L_275 - .L_274)
.L_274:
        /*005c*/ 	.word	0x00000000
        /*0060*/ 	.short	0x0001
        /*0062*/ 	.short	0x0008
        /*0064*/ 	.byte	0x00, 0xf5, 0x21, 0x00


	//----- nvinfo : EIATTR_KPARAM_INFO
	.align		4
.L_275:
        /*0068*/ 	.byte	0x04, 0x17
        /*006a*/ 	.short	(.L_277 - .L_276)
.L_276:
        /*006c*/ 	.word	0x00000000
        /*0070*/ 	.short	0x0000
        /*0072*/ 	.short	0x0000
        /*0074*/ 	.byte	0x00, 0xf5, 0x21, 0x00


	//----- nvinfo : EIATTR_SPARSE_MMA_MASK
	.align		4
.L_277:
        /*0078*/ 	.byte	0x03, 0x50
        /*007a*/ 	.short	0x0000


	//----- nvinfo : EIATTR_MAXREG_COUNT
	.align		4
        /*007c*/ 	.byte	0x03, 0x1b
        /*007e*/ 	.short	0x00ff


	//----- nvinfo : EIATTR_MERCURY_ISA_VERSION
	.align		4
        /*0080*/ 	.byte	0x03, 0x5f
        /*0082*/ 	.short	0x0101


	//----- nvinfo : EIATTR_VRC_CTA_INIT_COUNT
	.align		4
        /*0084*/ 	.byte	0x02, 0x4a
	.zero		1
	.zero		1


	//----- nvinfo : EIATTR_EXIT_INSTR_OFFSETS
	.align		4
        /*0088*/ 	.byte	0x04, 0x1c
        /*008a*/ 	.short	(.L_279 - .L_278)


	//   ....[0]....
.L_278:
        /*008c*/ 	.word	0x000000c0


	//   ....[1]....
        /*0090*/ 	.word	0x00000470


	//----- nvinfo : EIATTR_CBANK_PARAM_SIZE
	.align		4
.L_279:
        /*0094*/ 	.byte	0x03, 0x19
        /*0096*/ 	.short	0x0028


	//----- nvinfo : EIATTR_PARAM_CBANK
	.align		4
        /*0098*/ 	.byte	0x04, 0x0a
        /*009a*/ 	.short	(.L_281 - .L_280)
	.align		4
.L_280:
        /*009c*/ 	.word	index@(.nv.constant0._Z6_2AddDPdS_S_iiii)
        /*00a0*/ 	.short	0x0380
        /*00a2*/ 	.short	0x0028


	//----- nvinfo : EIATTR_SW_WAR
	.align		4
.L_281:
        /*00a4*/ 	.byte	0x04, 0x36
        /*00a6*/ 	.short	(.L_283 - .L_282)
.L_282:
        /*00a8*/ 	.word	0x00000008
.L_283:


//--------------------- .nv.info._Z5_AddDPdS_iiii --------------------------
	.section	.nv.info._Z5_AddDPdS_iiii,"",@"SHT_CUDA_INFO"
	.sectionflags	@""
	.align	4


	//----- nvinfo : EIATTR_CUDA_API_VERSION
	.align		4
        /*0000*/ 	.byte	0x04, 0x37
        /*0002*/ 	.short	(.L_285 - .L_284)
.L_284:
        /*0004*/ 	.word	0x00000082


	//----- nvinfo : EIATTR_KPARAM_INFO
	.align		4
.L_285:
        /*0008*/ 	.byte	0x04, 0x17
        /*000a*/ 	.short	(.L_287 - .L_286)
.L_286:
        /*000c*/ 	.word	0x00000000
        /*0010*/ 	.short	0x0005
        /*0012*/ 	.short	0x001c
        /*0014*/ 	.byte	0x00, 0xf0, 0x11, 0x00


	//----- nvinfo : EIATTR_KPARAM_INFO
	.align		4
.L_287:
        /*0018*/ 	.byte	0x04, 0x17
        /*001a*/ 	.short	(.L_289 - .L_288)
.L_288:
        /*001c*/ 	.word	0x00000000
        /*0020*/ 	.short	0x0004
        /*0022*/ 	.short	0x0018
        /*0024*/ 	.byte	0x00, 0xf0, 0x11, 0x00


	//----- nvinfo : EIATTR_KPARAM_INFO
	.align		4
.L_289:
        /*0028*/ 	.byte	0x04, 0x17
        /*002a*/ 	.short	(.L_291 - .L_290)
.L_290:
        /*002c*/ 	.word	0x00000000
        /*0030*/ 	.short	0x0003
        /*0032*/ 	.short	0x0014
        /*0034*/ 	.byte	0x00, 0xf0, 0x11, 0x00


	//----- nvinfo : EIATTR_KPARAM_INFO
	.align		4
.L_291:
        /*0038*/ 	.byte	0x04, 0x17
        /*003a*/ 	.short	(.L_293 - .L_292)
.L_292:
        /*003c*/ 	.word	0x00000000
        /*0040*/ 	.short	0x0002
        /*0042*/ 	.short	0x0010
        /*0044*/ 	.byte	0x00, 0xf0, 0x11, 0x00


	//----- nvinfo : EIATTR_KPARAM_INFO
	.align		4
.L_293:
        /*0048*/ 	.byte	0x04, 0x17
        /*004a*/ 	.short	(.L_295 - .L_294)
.L_294:
        /*004c*/ 	.word	0x00000000
        /*0050*/ 	.short	0x0001
        /*0052*/ 	.short	0x0008
        /*0054*/ 	.byte	0x00, 0xf5, 0x21, 0x00


	//----- nvinfo : EIATTR_KPARAM_INFO
	.align		4
.L_295:
        /*0058*/ 	.byte	0x04, 0x17
        /*005a*/ 	.short	(.L_297 - .L_296)
.L_296:
        /*005c*/ 	.word	0x00000000
        /*0060*/ 	.short	0x0000
        /*0062*/ 	.short	0x0000
        /*0064*/ 	.byte	0x00, 0xf5, 0x21, 0x00


	//----- nvinfo : EIATTR_SPARSE_MMA_MASK
	.align		4
.L_297:
        /*0068*/ 	.byte	0x03, 0x50
        /*006a*/ 	.short	0x0000


	//----- nvinfo : EIATTR_MAXREG_COUNT
	.align		4
        /*006c*/ 	.byte	0x03, 0x1b
        /*006e*/ 	.short	0x00ff


	//----- nvinfo : EIATTR_MERCURY_ISA_VERSION
	.align		4
        /*0070*/ 	.byte	0x03, 0x5f
        /*0072*/ 	.short	0x0101


	//----- nvinfo : EIATTR_VRC_CTA_INIT_COUNT
	.align		4
        /*0074*/ 	.byte	0x02, 0x4a
	.zero		1
	.zero		1


	//----- nvinfo : EIATTR_EXIT_INSTR_OFFSETS
	.align		4
        /*0078*/ 	.byte	0x04, 0x1c
        /*007a*/ 	.short	(.L_299 - .L_298)


	//   ....[0]....
.L_298:
        /*007c*/ 	.word	0x000000c0


	//   ....[1]....
        /*0080*/ 	.word	0x00000440


	//----- nvinfo : EIATTR_CBANK_PARAM_SIZE
	.align		4
.L_299:
        /*0084*/ 	.byte	0x03, 0x19
        /*0086*/ 	.short	0x0020


	//----- nvinfo : EIATTR_PARAM_CBANK
	.align		4
        /*0088*/ 	.byte	0x04, 0x0a
        /*008a*/ 	.short	(.L_301 - .L_300)
	.align		4
.L_300:
        /*008c*/ 	.word	index@(.nv.constant0._Z5_AddDPdS_iiii)
        /*0090*/ 	.short	0x0380
        /*0092*/ 	.short	0x0020


	//----- nvinfo : EIATTR_SW_WAR
	.align		4
.L_301:
        /*0094*/ 	.byte	0x04, 0x36
        /*0096*/ 	.short	(.L_303 - .L_302)
.L_302:
        /*0098*/ 	.word	0x00000008
.L_303:


//--------------------- .nv.info._Z6_InitDPddii   --------------------------
	.section	.nv.info._Z6_InitDPddii,"",@"SHT_CUDA_INFO"
	.sectionflags	@""
	.align	4


	//----- nvinfo : EIATTR_CUDA_API_VERSION
	.align		4
        /*0000*/ 	.byte	0x04, 0x37
        /*0002*/ 	.short	(.L_305 - .L_304)
.L_304:
        /*0004*/ 	.word	0x00000082


	//----- nvinfo : EIATTR_KPARAM_INFO
	.align		4
.L_305:
        /*0008*/ 	.byte	0x04, 0x17
        /*000a*/ 	.short	(.L_307 - .L_306)
.L_306:
        /*000c*/ 	.word	0x00000000
        /*0010*/ 	.short	0x0003
        /*0012*/ 	.short	0x0014
        /*0014*/ 	.byte	0x00, 0xf0, 0x11, 0x00


	//----- nvinfo : EIATTR_KPARAM_INFO
	.align		4
.L_307:
        /*0018*/ 	.byte	0x04, 0x17
        /*001a*/ 	.short	(.L_309 - .L_308)
.L_308:
        /*001c*/ 	.word	0x00000000
        /*0020*/ 	.short	0x0002
        /*0022*/ 	.short	0x0010
        /*0024*/ 	.byte	0x00, 0xf0, 0x11, 0x00


	//----- nvinfo : EIATTR_KPARAM_INFO
	.align		4
.L_309:
        /*0028*/ 	.byte	0x04, 0x17
        /*002a*/ 	.short	(.L_311 - .L_310)
.L_310:
        /*002c*/ 	.word	0x00000000
        /*0030*/ 	.short	0x0001
        /*0032*/ 	.short	0x0008
        /*0034*/ 	.byte	0x00, 0xf0, 0x21, 0x00


	//----- nvinfo : EIATTR_KPARAM_INFO
	.align		4
.L_311:
        /*0038*/ 	.byte	0x04, 0x17
        /*003a*/ 	.short	(.L_313 - .L_312)
.L_312:
        /*003c*/ 	.word	0x00000000
        /*0040*/ 	.short	0x0000
        /*0042*/ 	.short	0x0000
        /*0044*/ 	.byte	0x00, 0xf5, 0x21, 0x00


	//----- nvinfo : EIATTR_SPARSE_MMA_MASK
	.align		4
.L_313:
        /*0048*/ 	.byte	0x03, 0x50
        /*004a*/ 	.short	0x0000


	//----- nvinfo : EIATTR_MAXREG_COUNT
	.align		4
        /*004c*/ 	.byte	0x03, 0x1b
        /*004e*/ 	.short	0x00ff


	//----- nvinfo : EIATTR_MERCURY_ISA_VERSION
	.align		4
        /*0050*/ 	.byte	0x03, 0x5f
        /*0052*/ 	.short	0x0101


	//----- nvinfo : EIATTR_VRC_CTA_INIT_COUNT
	.align		4
        /*0054*/ 	.byte	0x02, 0x4a
	.zero		1
	.zero		1


	//----- nvinfo : EIATTR_EXIT_INSTR_OFFSETS
	.align		4
        /*0058*/ 	.byte	0x04, 0x1c
        /*005a*/ 	.short	(.L_315 - .L_314)


	//   ....[0]....
.L_314:
        /*005c*/ 	.word	0x000000c0


	//   ....[1]....
        /*0060*/ 	.word	0x00000130


	//----- nvinfo : EIATTR_CBANK_PARAM_SIZE
	.align		4
.L_315:
        /*0064*/ 	.byte	0x03, 0x19
        /*0066*/ 	.short	0x0018


	//----- nvinfo : EIATTR_PARAM_CBANK
	.align		4
        /*0068*/ 	.byte	0x04, 0x0a
        /*006a*/ 	.short	(.L_317 - .L_316)
	.align		4
.L_316:
        /*006c*/ 	.word	index@(.nv.constant0._Z6_InitDPddii)
        /*0070*/ 	.short	0x0380
        /*0072*/ 	.short	0x0018


	//----- nvinfo : EIATTR_SW_WAR
	.align		4
.L_317:
        /*0074*/ 	.byte	0x04, 0x36
        /*0076*/ 	.short	(.L_319 - .L_318)
.L_318:
        /*0078*/ 	.word	0x00000008
.L_319:


//--------------------- .nv.info._Z5_MulIPiS_S_iii --------------------------
	.section	.nv.info._Z5_MulIPiS_S_iii,"",@"SHT_CUDA_INFO"
	.sectionflags	@""
	.align	4


	//----- nvinfo : EIATTR_CUDA_API_VERSION
	.align		4
        /*0000*/ 	.byte	0x04, 0x37
        /*0002*/ 	.short	(.L_321 - .L_320)
.L_320:
        /*0004*/ 	.word	0x00000082


	//----- nvinfo : EIATTR_KPARAM_INFO
	.align		4
.L_321:
        /*0008*/ 	.byte	0x04, 0x17
        /*000a*/ 	.short	(.L_323 - .L_322)
.L_322:
        /*000c*/ 	.word	0x00000000
        /*0010*/ 	.short	0x0005
        /*0012*/ 	.short	0x0020
        /*0014*/ 	.byte	0x00, 0xf0, 0x11, 0x00


	//----- nvinfo : EIATTR_KPARAM_INFO
	.align		4
.L_323:
        /*0018*/ 	.byte	0x04, 0x17
        /*001a*/ 	.short	(.L_325 - .L_324)
.L_324:
        /*001c*/ 	.word	0x00000000
        /*0020*/ 	.short	0x0004
        /*0022*/ 	.short	0x001c
        /*0024*/ 	.byte	0x00, 0xf0, 0x11, 0x00


	//----- nvinfo : EIATTR_KPARAM_INFO
	.align		4
.L_325:
        /*0028*/ 	.byte	0x04, 0x17
        /*002a*/ 	.short	(.L_327 - .L_326)
.L_326:
        /*002c*/ 	.word	0x00000000
        /*0030*/ 	.short	0x0003
        /*0032*/ 	.short	0x0018
        /*0034*/ 	.byte	0x00, 0xf0, 0x11, 0x00


	//----- nvinfo : EIATTR_KPARAM_INFO
	.align		4
.L_327:
        /*0038*/ 	.byte	0x04, 0x17
        /*003a*/ 	.short	(.L_329 - .L_328)
.L_328:
        /*003c*/ 	.word	0x00000000
        /*0040*/ 	.short	0x0002
        /*0042*/ 	.short	0x0010
        /*0044*/ 	.byte	0x00, 0xf5, 0x21, 0x00


	//----- nvinfo : EIATTR_KPARAM_INFO
	.align		4
.L_329:
        /*0048*/ 	.byte	0x04, 0x17
        /*004a*/ 	.short	(.L_331 - .L_330)
.L_330:
        /*004c*/ 	.word	0x00000000
        /*0050*/ 	.short	0x0001
        /*0052*/ 	.short	0x0008
        /*0054*/ 	.byte	0x00, 0xf5, 0x21, 0x00


	//----- nvinfo : EIATTR_KPARAM_INFO
	.align		4
.L_331:
        /*0058*/ 	.byte	0x04, 0x17
        /*005a*/ 	.short	(.L_333 - .L_332)
.L_332:
        /*005c*/ 	.word	0x00000000
        /*0060*/ 	.short	0x0000
        /*0062*/ 	.short	0x0000
        /*0064*/ 	.byte	0x00, 0xf5, 0x21, 0x00


	//----- nvinfo : EIATTR_SPARSE_MMA_MASK
	.align		4
.L_333:
        /*0068*/ 	.byte	0x03, 0x50
        /*006a*/ 	.short	0x0000


	//----- nvinfo : EIATTR_MAXREG_COUNT
	.align		4
        /*006c*/ 	.byte	0x03, 0x1b
        /*006e*/ 	.short	0x00ff


	//----- nvinfo : EIATTR_MERCURY_ISA_VERSION
	.align		4
        /*0070*/ 	.byte	0x03, 0x5f
        /*0072*/ 	.short	0x0101


	//----- nvinfo : EIATTR_VRC_CTA_INIT_COUNT
	.align		4
        /*0074*/ 	.byte	0x02, 0x4a
	.zero		1
	.zero		1


	//----- nvinfo : EIATTR_EXIT_INSTR_OFFSETS
	.align		4
        /*0078*/ 	.byte	0x04, 0x1c
        /*007a*/ 	.short	(.L_335 - .L_334)


	//   ....[0]....
.L_334:
        /*007c*/ 	.word	0x000000e0


	//   ....[1]....
        /*0080*/ 	.word	0x00000940


	//----- nvinfo : EIATTR_CBANK_PARAM_SIZE
	.align		4
.L_335:
        /*0084*/ 	.byte	0x03, 0x19
        /*0086*/ 	.short	0x0024


	//----- nvinfo : EIATTR_PARAM_CBANK
	.align		4
        /*0088*/ 	.byte	0x04, 0x0a
        /*008a*/ 	.short	(.L_337 - .L_336)
	.align		4
.L_336:
        /*008c*/ 	.word	index@(.nv.constant0._Z5_MulIPiS_S_iii)
        /*0090*/ 	.short	0x0380
        /*0092*/ 	.short	0x0024


	//----- nvinfo : EIATTR_SW_WAR
	.align		4
.L_337:
        /*0094*/ 	.byte	0x04, 0x36
        /*0096*/ 	.short	(.L_339 - .L_338)
.L_338:
        /*0098*/ 	.word	0x00000008
.L_339:


//--------------------- .nv.info._Z6_LAddIPiS_iiiii --------------------------
	.section	.nv.info._Z6_LAddIPiS_iiiii,"",@"SHT_CUDA_INFO"
	.sectionflags	@""
	.align	4


	//----- nvinfo : EIATTR_CUDA_API_VERSION
	.align		4
        /*0000*/ 	.byte	0x04, 0x37
        /*0002*/ 	.short	(.L_341 - .L_340)
.L_340:
        /*0004*/ 	.word	0x00000082


	//----- nvinfo : EIATTR_KPARAM_INFO
	.align		4
.L_341:
        /*0008*/ 	.byte	0x04, 0x17
        /*000a*/ 	.short	(.L_343 - .L_342)
.L_342:
        /*000c*/ 	.word	0x00000000
        /*0010*/ 	.short	0x0006
        /*0012*/ 	.short	0x0020
        /*0014*/ 	.byte	0x00, 0xf0, 0x11, 0x00


	//----- nvinfo : EIATTR_KPARAM_INFO
	.align		4
.L_343:
        /*0018*/ 	.byte	0x04, 0x17
        /*001a*/ 	.short	(.L_345 - .L_344)
.L_344:
        /*001c*/ 	.word	0x00000000
        /*0020*/ 	.short	0x0005
        /*0022*/ 	.short	0x001c
        /*0024*/ 	.byte	0x00, 0xf0, 0x11, 0x00


	//----- nvinfo : EIATTR_KPARAM_INFO
	.align		4
.L_345:
        /*0028*/ 	.byte	0x04, 0x17
        /*002a*/ 	.short	(.L_347 - .L_346)
.L_346:
        /*002c*/ 	.word	0x00000000
        /*0030*/ 	.short	0x0004
        /*0032*/ 	.short	0x0018
        /*0034*/ 	.byte	0x00, 0xf0, 0x11, 0x00


	//----- nvinfo : EIATTR_KPARAM_INFO
	.align		4
.L_347:
        /*0038*/ 	.byte	0x04, 0x17
        /*003a*/ 	.short	(.L_349 - .L_348)
.L_348:
        /*003c*/ 	.word	0x00000000
        /*0040*/ 	.short	0x0003
        /*0042*/ 	.short	0x0014
        /*0044*/ 	.byte	0x00, 0xf0, 0x11, 0x00


	//----- nvinfo : EIATTR_KPARAM_INFO
	.align		4
.L_349:
        /*0048*/ 	.byte	0x04, 0x17
        /*004a*/ 	.short	(.L_351 - .L_350)
.L_350:
        /*004c*/ 	.word	0x00000000
        /*0050*/ 	.short	0x0002
        /*0052*/ 	.short	0x0010
        /*0054*/ 	.byte	0x00, 0xf0, 0x11, 0x00


	//----- nvinfo : EIATTR_KPARAM_INFO
	.align		4
.L_351:
        /*0058*/ 	.byte	0x04, 0x17
        /*005a*/ 	.short	(.L_353 - .L_352)
.L_352:
        /*005c*/ 	.word	0x00000000
        /*0060*/ 	.short	0x0001
        /*0062*/ 	.short	0x0008
        /*0064*/ 	.byte	0x00, 0xf5, 0x21, 0x00


	//----- nvinfo : EIATTR_KPARAM_INFO
	.align		4
.L_353:
        /*0068*/ 	.byte	0x04, 0x17
        /*006a*/ 	.short	(.L_355 - .L_354)
.L_354:
        /*006c*/ 	.word	0x00000000
        /*0070*/ 	.short	0x0000
        /*0072*/ 	.short	0x0000
        /*0074*/ 	.byte	0x00, 0xf5, 0x21, 0x00


	//----- nvinfo : EIATTR_SPARSE_MMA_MASK
	.align		4
.L_355:
        /*0078*/ 	.byte	0x03, 0x50
        /*007a*/ 	.short	0x0000


	//----- nvinfo : EIATTR_MAXREG_COUNT
	.align		4
        /*007c*/ 	.byte	0x03, 0x1b
        /*007e*/ 	.short	0x00ff


	//----- nvinfo : EIATTR_MERCURY_ISA_VERSION
	.align		4
        /*0080*/ 	.byte	0x03, 0x5f
        /*0082*/ 	.short	0x0101


	//----- nvinfo : EIATTR_VRC_CTA_INIT_COUNT
	.align		4
        /*0084*/ 	.byte	0x02, 0x4a
	.zero		1
	.zero		1


	//----- nvinfo : EIATTR_EXIT_INSTR_OFFSETS
	.align		4
        /*0088*/ 	.byte	0x04, 0x1c
        /*008a*/ 	.short	(.L_357 - .L_356)


	//   ....[0]....
.L_356:
        /*008c*/ 	.word	0x000000d0


	//   ....[1]....
        /*0090*/ 	.word	0x00000460


	//----- nvinfo : EIATTR_CBANK_PARAM_SIZE
	.align		4
.L_357:
        /*0094*/ 	.byte	0x03, 0x19
        /*0096*/ 	.short	0x0024


	//----- nvinfo : EIATTR_PARAM_CBANK
	.align		4
        /*0098*/ 	.byte	0x04, 0x0a
        /*009a*/ 	.short	(.L_359 - .L_358)
	.align		4
.L_358:
        /*009c*/ 	.word	index@(.nv.constant0._Z6_LAddIPiS_iiiii)
        /*00a0*/ 	.short	0x0380
        /*00a2*/ 	.short	0x0024


	//----- nvinfo : EIATTR_SW_WAR
	.align		4
.L_359:
        /*00a4*/ 	.byte	0x04, 0x36
        /*00a6*/ 	.short	(.L_361 - .L_360)
.L_360:
        /*00a8*/ 	.word	0x00000008
.L_361:


//--------------------- .nv.info._Z5_AddIPiS_iiii --------------------------
	.section	.nv.info._Z5_AddIPiS_iiii,"",@"SHT_CUDA_INFO"
	.sectionflags	@""
	.align	4


	//----- nvinfo : EIATTR_CUDA_API_VERSION
	.align		4
        /*0000*/ 	.byte	0x04, 0x37
        /*0002*/ 	.short	(.L_363 - .L_362)
.L_362:
        /*0004*/ 	.word	0x00000082


	//----- nvinfo : EIATTR_KPARAM_INFO
	.align		4
.L_363:
        /*0008*/ 	.byte	0x04, 0x17
        /*000a*/ 	.short	(.L_365 - .L_364)
.L_364:
        /*000c*/ 	.word	0x00000000
        /*0010*/ 	.short	0x0005
        /*0012*/ 	.short	0x001c
        /*0014*/ 	.byte	0x00, 0xf0, 0x11, 0x00


	//----- nvinfo : EIATTR_KPARAM_INFO
	.align		4
.L_365:
        /*0018*/ 	.byte	0x04, 0x17
        /*001a*/ 	.short	(.L_367 - .L_366)
.L_366:
        /*001c*/ 	.word	0x00000000
        /*0020*/ 	.short	0x0004
        /*0022*/ 	.short	0x0018
        /*0024*/ 	.byte	0x00, 0xf0, 0x11, 0x00


	//----- nvinfo : EIATTR_KPARAM_INFO
	.align		4
.L_367:
        /*0028*/ 	.byte	0x04, 0x17
        /*002a*/ 	.short	(.L_369 - .L_368)
.L_368:
        /*002c*/ 	.word	0x00000000
        /*0030*/ 	.short	0x0003
        /*0032*/ 	.short	0x0014
        /*0034*/ 	.byte	0x00, 0xf0, 0x11, 0x00


	//----- nvinfo : EIATTR_KPARAM_INFO
	.align		4
.L_369:
        /*0038*/ 	.byte	0x04, 0x17
        /*003a*/ 	.short	(.L_371 - .L_370)
.L_370:
        /*003c*/ 	.word	0x00000000
        /*0040*/ 	.short	0x0002
        /*0042*/ 	.short	0x0010
        /*0044*/ 	.byte	0x00, 0xf0, 0x11, 0x00


	//----- nvinfo : EIATTR_KPARAM_INFO
	.align		4
.L_371:
        /*0048*/ 	.byte	0x04, 0x17
        /*004a*/ 	.short	(.L_373 - .L_372)
.L_372:
        /*004c*/ 	.word	0x00000000
        /*0050*/ 	.short	0x0001
        /*0052*/ 	.short	0x0008
        /*0054*/ 	.byte	0x00, 0xf5, 0x21, 0x00


	//----- nvinfo : EIATTR_KPARAM_INFO
	.align		4
.L_373:
        /*0058*/ 	.byte	0x04, 0x17
        /*005a*/ 	.short	(.L_375 - .L_374)
.L_374:
        /*005c*/ 	.word	0x00000000
        /*0060*/ 	.short	0x0000
        /*0062*/ 	.short	0x0000
        /*0064*/ 	.byte	0x00, 0xf5, 0x21, 0x00


	//----- nvinfo : EIATTR_SPARSE_MMA_MASK
	.align		4
.L_375:
        /*0068*/ 	.byte	0x03, 0x50
        /*006a*/ 	.short	0x0000


	//----- nvinfo : EIATTR_MAXREG_COUNT
	.align		4
        /*006c*/ 	.byte	0x03, 0x1b
        /*006e*/ 	.short	0x00ff


	//----- nvinfo : EIATTR_MERCURY_ISA_VERSION
	.align		4
        /*0070*/ 	.byte	0x03, 0x5f
        /*0072*/ 	.short	0x0101


	//----- nvinfo : EIATTR_VRC_CTA_INIT_COUNT
	.align		4
        /*0074*/ 	.byte	0x02, 0x4a
	.zero		1
	.zero		1


	//----- nvinfo : EIATTR_EXIT_INSTR_OFFSETS
	.align		4
        /*0078*/ 	.byte	0x04, 0x1c
        /*007a*/ 	.short	(.L_377 - .L_376)


	//   ....[0]....
.L_376:
        /*007c*/ 	.word	0x000000c0


	//   ....[1]....
        /*0080*/ 	.word	0x00000440


	//----- nvinfo : EIATTR_CBANK_PARAM_SIZE
	.align		4
.L_377:
        /*0084*/ 	.byte	0x03, 0x19
        /*0086*/ 	.short	0x0020


	//----- nvinfo : EIATTR_PARAM_CBANK
	.align		4
        /*0088*/ 	.byte	0x04, 0x0a
        /*008a*/ 	.short	(.L_379 - .L_378)
	.align		4
.L_378:
        /*008c*/ 	.word	index@(.nv.constant0._Z5_AddIPiS_iiii)
        /*0090*/ 	.short	0x0380
        /*0092*/ 	.short	0x0020


	//----- nvinfo : EIATTR_SW_WAR
	.align		4
.L_379:
        /*0094*/ 	.byte	0x04, 0x36
        /*0096*/ 	.short	(.L_381 - .L_380)
.L_380:
        /*0098*/ 	.word	0x00000008
.L_381:


//--------------------- .nv.info._Z6_InitIPiiii   --------------------------
	.section	.nv.info._Z6_InitIPiiii,"",@"SHT_CUDA_INFO"
	.sectionflags	@""
	.align	4


	//----- nvinfo : EIATTR_CUDA_API_VERSION
	.align		4
        /*0000*/ 	.byte	0x04, 0x37
        /*0002*/ 	.short	(.L_383 - .L_382)
.L_382:
        /*0004*/ 	.word	0x00000082


	//----- nvinfo : EIATTR_KPARAM_INFO
	.align		4
.L_383:
        /*0008*/ 	.byte	0x04, 0x17
        /*000a*/ 	.short	(.L_385 - .L_384)
.L_384:
        /*000c*/ 	.word	0x00000000
        /*0010*/ 	.short	0x0003
        /*0012*/ 	.short	0x0010
        /*0014*/ 	.byte	0x00, 0xf0, 0x11, 0x00


	//----- nvinfo : EIATTR_KPARAM_INFO
	.align		4
.L_385:
        /*0018*/ 	.byte	0x04, 0x17
        /*001a*/ 	.short	(.L_387 - .L_386)
.L_386:
        /*001c*/ 	.word	0x00000000
        /*0020*/ 	.short	0x0002
        /*0022*/ 	.short	0x000c
        /*0024*/ 	.byte	0x00, 0xf0, 0x11, 0x00


	//----- nvinfo : EIATTR_KPARAM_INFO
	.align		4
.L_387:
        /*0028*/ 	.byte	0x04, 0x17
        /*002a*/ 	.short	(.L_389 - .L_388)
.L_388:
        /*002c*/ 	.word	0x00000000
        /*0030*/ 	.short	0x0001
        /*0032*/ 	.short	0x0008
        /*0034*/ 	.byte	0x00, 0xf0, 0x11, 0x00


	//----- nvinfo : EIATTR_KPARAM_INFO
	.align		4
.L_389:
        /*0038*/ 	.byte	0x04, 0x17
        /*003a*/ 	.short	(.L_391 - .L_390)
.L_390:
        /*003c*/ 	.word	0x00000000
        /*0040*/ 	.short	0x0000
        /*0042*/ 	.short	0x0000
        /*0044*/ 	.byte	0x00, 0xf5, 0x21, 0x00


	//----- nvinfo : EIATTR_SPARSE_MMA_MASK
	.align		4
.L_391:
        /*0048*/ 	.byte	0x03, 0x50
        /*004a*/ 	.short	0x0000


	//----- nvinfo : EIATTR_MAXREG_COUNT
	.align		4
        /*004c*/ 	.byte	0x03, 0x1b
        /*004e*/ 	.short	0x00ff


	//----- nvinfo : EIATTR_MERCURY_ISA_VERSION
	.align		4
        /*0050*/ 	.byte	0x03, 0x5f
        /*0052*/ 	.short	0x0101


	//----- nvinfo : EIATTR_VRC_CTA_INIT_COUNT
	.align		4
        /*0054*/ 	.byte	0x02, 0x4a
	.zero		1
	.zero		1


	//----- nvinfo : EIATTR_EXIT_INSTR_OFFSETS
	.align		4
        /*0058*/ 	.byte	0x04, 0x1c
        /*005a*/ 	.short	(.L_393 - .L_392)


	//   ....[0]....
.L_392:
        /*005c*/ 	.word	0x000000d0


	//   ....[1]....
        /*0060*/ 	.word	0x00000140


	//----- nvinfo : EIATTR_CBANK_PARAM_SIZE
	.align		4
.L_393:
        /*0064*/ 	.byte	0x03, 0x19
        /*0066*/ 	.short	0x0014


	//----- nvinfo : EIATTR_PARAM_CBANK
	.align		4
        /*0068*/ 	.byte	0x04, 0x0a
        /*006a*/ 	.short	(.L_395 - .L_394)
	.align		4
.L_394:
        /*006c*/ 	.word	index@(.nv.constant0._Z6_InitIPiiii)
        /*0070*/ 	.short	0x0380
        /*0072*/ 	.short	0x0014


	//----- nvinfo : EIATTR_SW_WAR
	.align		4
.L_395:
        /*0074*/ 	.byte	0x04, 0x36
        /*0076*/ 	.short	(.L_397 - .L_396)
.L_396:
        /*0078*/ 	.word	0x00000008
.L_397:


//--------------------- .nv.callgraph             --------------------------
	.section	.nv.callgraph,"",@"SHT_CUDA_CALLGRAPH"
	.align	4
	.sectionentsize	8
	.align		4
        /*0000*/ 	.word	0x00000000
	.align		4
        /*0004*/ 	.word	0xffffffff
	.align		4
        /*0008*/ 	.word	0x00000000
	.align		4
        /*000c*/ 	.word	0xfffffffe
	.align		4
        /*0010*/ 	.word	0x00000000
	.align		4
        /*0014*/ 	.word	0xfffffffd
	.align		4
        /*0018*/ 	.word	0x00000000
	.align		4
        /*001c*/ 	.word	0xfffffffc


//--------------------- .text._Z8_ColAddDPdidii   --------------------------
	.section	.text._Z8_ColAddDPdidii,"ax",@progbits
	.align	128
        .global         _Z8_ColAddDPdidii
        .type           _Z8_ColAddDPdidii,@function
        .size           _Z8_ColAddDPdidii,(.L_x_32 - _Z8_ColAddDPdidii)
        .other          _Z8_ColAddDPdidii,@"STO_CUDA_ENTRY STV_DEFAULT"
_Z8_ColAddDPdidii:
.text._Z8_ColAddDPdidii:
[----:B------:R-:W-:Y:S01]  /*0000*/  LDC R1, c[0x0][0x37c] ;  /* 0x0000df00ff017b82 */ /* 0x000fe20000000800 */
[----:B------:R-:W0:Y:S07]  /*0010*/  S2R R3, SR_TID.Y ;  /* 0x0000000000037919 */ /* 0x000e2e0000002200 */
[----:B------:R-:W1:Y:S01]  /*0020*/  LDC R5, c[0x0][0x360] ;  /* 0x0000d800ff057b82 */ /* 0x000e620000000800 */
[----:B------:R-:W2:Y:S01]  /*0030*/  LDCU.64 UR6, c[0x0][0x398] ;  /* 0x00007300ff0677ac */ /* 0x000ea20008000a00 */
[----:B------:R-:W1:Y:S06]  /*0040*/  S2R R0, SR_TID.X ;  /* 0x0000000000007919 */ /* 0x000e6c0000002100 */
[----:B------:R-:W0:Y:S08]  /*0050*/  S2UR UR5, SR_CTAID.Y ;  /* 0x00000000000579c3 */ /* 0x000e300000002600 */
[----:B------:R-:W0:Y:S08]  /*0060*/  LDC R2, c[0x0][0x364] ;  /* 0x0000d900ff027b82 */ /* 0x000e300000000800 */
[----:B------:R-:W1:Y:S01]  /*0070*/  S2UR UR4, SR_CTAID.X ;  /* 0x00000000000479c3 */ /* 0x000e620000002500 */
[----:B0-----:R-:W-:-:S05]  /*0080*/  IMAD R3, R2, UR5, R3 ;  /* 0x0000000502037c24 */ /* 0x001fca000f8e0203 */
[----:B--2---:R-:W-:Y:S01]  /*0090*/  ISETP.GE.AND P0, PT, R3, UR7, PT ;  /* 0x0000000703007c0c */ /* 0x004fe2000bf06270 */
[----:B-1----:R-:W-:-:S05]  /*00a0*/  IMAD R0, R5, UR4, R0 ;  /* 0x0000000405007c24 */ /* 0x002fca000f8e0200 */
[----:B------:R-:W-:-:S13]  /*00b0*/  ISETP.GE.OR P0, PT, R0, UR6, P0 ;  /* 0x0000000600007c0c */ /* 0x000fda0008706670 */
[----:B------:R-:W-:Y:S05]  /*00c0*/  @P0 EXIT ;  /* 0x000000000000094d */ /* 0x000fea0003800000 */
[----:B------:R-:W0:Y:S01]  /*00d0*/  LDCU UR4, c[0x0][0x388] ;  /* 0x00007100ff0477ac */ /* 0x000e220008000800 */
[----:B------:R-:W-:Y:S01]  /*00e0*/  IMAD R5, R0, UR7, R3 ;  /* 0x0000000700057c24 */ /* 0x000fe2000f8e0203 */
[----:B0-----:R-:W-:-:S13]  /*00f0*/  ISETP.NE.AND P0, PT, R3, UR4, PT ;  /* 0x0000000403007c0c */ /* 0x001fda000bf05270 */
[----:B------:R-:W-:Y:S05]  /*0100*/  @P0 EXIT ;  /* 0x000000000000094d */ /* 0x000fea0003800000 */
[----:B------:R-:W0:Y:S01]  /*0110*/  LDC.64 R2, c[0x0][0x380] ;  /* 0x0000e000ff027b82 */ /* 0x000e220000000a00 */
[----:B------:R-:W1:Y:S01]  /*0120*/  LDCU.64 UR4, c[0x0][0x358] ;  /* 0x00006b00ff0477ac */ /* 0x000e620008000a00 */
[----:B------:R-:W2:Y:S01]  /*0130*/  LDCU.64 UR6, c[0x0][0x390] ;  /* 0x00007200ff0677ac */ /* 0x000ea20008000a00 */
[----:B0-----:R-:W-:-:S05]  /*0140*/  IMAD.WIDE R2, R5, 0x8, R2 ;  /* 0x0000000805027825 */ /* 0x001fca00078e0202 */
[----:B-1----:R-:W2:Y:S02]  /*0150*/  LDG.E.64 R4, desc[UR4][R2.64] ;  /* 0x0000000402047981 */ /* 0x002ea4000c1e1b00 */
[----:B--2---:R-:W-:-:S07]  /*0160*/  DADD R4, R4, UR6 ;  /* 0x0000000604047e29 */ /* 0x004fce0008000000 */
[----:B------:R-:W-:Y:S01]  /*0170*/  STG.E.64 desc[UR4][R2.64], R4 ;  /* 0x0000000402007986 */ /* 0x000fe2000c101b04 */
[----:B------:R-:W-:Y:S05]  /*0180*/  EXIT ;  /* 0x000000000000794d */ /* 0x000fea0003800000 */
.L_x_0:
[----:B------:R-:W-:-:S00]  /*0190*/  BRA `(.L_x_0) ;  /* 0xfffffffc00fc7947 */ /* 0x000fc0000383ffff */
[----:B------:R-:W-:-:S00]  /*01a0*/  NOP ;  /* 0x0000000000007918 */ /* 0x000fc00000000000 */
        /* <DEDUP_REMOVED lines=13> */
.L_x_32:


//--------------------- .text._Z5_DotDPdS_S_iiii  --------------------------
	.section	.text._Z5_DotDPdS_S_iiii,"ax",@progbits
	.align	128
        .global         _Z5_DotDPdS_S_iiii
        .type           _Z5_DotDPdS_S_iiii,@function
        .size           _Z5_DotDPdS_S_iiii,(.L_x_33 - _Z5_DotDPdS_S_iiii)
        .other          _Z5_DotDPdS_S_iiii,@"STO_CUDA_ENTRY STV_DEFAULT"
_Z5_DotDPdS_S_iiii:
.text._Z5_DotDPdS_S_iiii:
        /* <DEDUP_REMOVED lines=13> */
[----:B------:R-:W0:Y:S01]  /*00d0*/  LDC R12, c[0x0][0x398] ;  /* 0x0000e600ff0c7b82 */ /* 0x000e220000000800 */
[----:B------:R-:W-:Y:S01]  /*00e0*/  ISETP.GE.AND P4, PT, R0, RZ, PT ;  /* 0x000000ff0000720c */ /* 0x000fe20003f86270 */
[----:B------:R-:W1:Y:S06]  /*00f0*/  LDCU.64 UR4, c[0x0][0x358] ;  /* 0x00006b00ff0477ac */ /* 0x000e6c0008000a00 */
[----:B------:R-:W2:Y:S01]  /*0100*/  LDC R2, c[0x0][0x39c] ;  /* 0x0000e700ff027b82 */ /* 0x000ea20000000800 */
[----:B0-----:R-:W-:-:S04]  /*0110*/  IABS R5, R12 ;  /* 0x0000000c00057213 */ /* 0x001fc80000000000 */
[----:B------:R-:W0:Y:S01]  /*0120*/  I2F.RP R10, R5 ;  /* 0x00000005000a7306 */ /* 0x000e220000209400 */
[----:B--2---:R-:W-:Y:S02]  /*0130*/  IABS R4, R2 ;  /* 0x0000000200047213 */ /* 0x004fe40000000000 */
[----:B------:R-:W-:-:S05]  /*0140*/  ISETP.NE.AND P3, PT, R2, RZ, PT ;  /* 0x000000ff0200720c */ /* 0x000fca0003f65270 */
[----:B------:R-:W2:Y:S08]  /*0150*/  I2F.RP R11, R4 ;  /* 0x00000004000b7306 */ /* 0x000eb00000209400 */
[----:B0-----:R-:W0:Y:S08]  /*0160*/  MUFU.RCP R10, R10 ;  /* 0x0000000a000a7308 */ /* 0x001e300000001000 */
[----:B--2---:R-:W2:Y:S01]  /*0170*/  MUFU.RCP R11, R11 ;  /* 0x0000000b000b7308 */ /* 0x004ea20000001000 */
[----:B0-----:R-:W-:Y:S01]  /*0180*/  VIADD R6, R10, 0xffffffe ;  /* 0x0ffffffe0a067836 */ /* 0x001fe20000000000 */
[----:B------:R-:W-:-:S06]  /*0190*/  IABS R10, R3 ;  /* 0x00000003000a7213 */ /* 0x000fcc0000000000 */
[----:B------:R0:W3:Y:S01]  /*01a0*/  F2I.FTZ.U32.TRUNC.NTZ R7, R6 ;  /* 0x0000000600077305 */ /* 0x0000e2000021f000 */
[----:B--2---:R-:W-:Y:S02]  /*01b0*/  IADD3 R8, PT, PT, R11, 0xffffffe, RZ ;  /* 0x0ffffffe0b087810 */ /* 0x004fe40007ffe0ff */
[----:B------:R-:W-:-:S05]  /*01c0*/  IABS R11, R0 ;  /* 0x00000000000b7213 */ /* 0x000fca0000000000 */
[----:B------:R2:W4:Y:S01]  /*01d0*/  F2I.FTZ.U32.TRUNC.NTZ R9, R8 ;  /* 0x0000000800097305 */ /* 0x000522000021f000 */
[----:B0-----:R-:W-:Y:S02]  /*01e0*/  IMAD.MOV.U32 R6, RZ, RZ, RZ ;  /* 0x000000ffff067224 */ /* 0x001fe400078e00ff */
[----:B---3--:R-:W-:Y:S02]  /*01f0*/  IMAD.MOV R14, RZ, RZ, -R7 ;  /* 0x000000ffff0e7224 */ /* 0x008fe400078e0a07 */
[----:B--2---:R-:W-:Y:S02]  /*0200*/  HFMA2 R8, -RZ, RZ, 0, 0 ;  /* 0x00000000ff087431 */ /* 0x004fe400000001ff */
[----:B------:R-:W-:Y:S01]  /*0210*/  IMAD R13, R14, R5, RZ ;  /* 0x000000050e0d7224 */ /* 0x000fe200078e02ff */
[----:B----4-:R-:W-:-:S03]  /*0220*/  IADD3 R15, PT, PT, RZ, -R9, RZ ;  /* 0x80000009ff0f7210 */ /* 0x010fc60007ffe0ff */
[----:B------:R-:W-:-:S04]  /*0230*/  IMAD.HI.U32 R6, R7, R13, R6 ;  /* 0x0000000d07067227 */ /* 0x000fc800078e0006 */
[----:B------:R-:W-:Y:S02]  /*0240*/  IMAD R7, R15, R4, RZ ;  /* 0x000000040f077224 */ /* 0x000fe400078e02ff */
[----:B------:R-:W-:-:S04]  /*0250*/  IMAD.HI.U32 R6, R6, R10, RZ ;  /* 0x0000000a06067227 */ /* 0x000fc800078e00ff */
[----:B------:R-:W-:-:S04]  /*0260*/  IMAD.HI.U32 R8, R9, R7, R8 ;  /* 0x0000000709087227 */ /* 0x000fc800078e0008 */
[----:B------:R-:W-:Y:S02]  /*0270*/  IMAD.MOV R6, RZ, RZ, -R6 ;  /* 0x000000ffff067224 */ /* 0x000fe400078e0a06 */
[----:B------:R-:W-:-:S04]  /*0280*/  IMAD.HI.U32 R8, R8, R11, RZ ;  /* 0x0000000b08087227 */ /* 0x000fc800078e00ff */
[C---:B------:R-:W-:Y:S01]  /*0290*/  IMAD R10, R5.reuse, R6, R10 ;  /* 0x00000006050a7224 */ /* 0x040fe200078e020a */
[----:B------:R-:W-:Y:S01]  /*02a0*/  IADD3 R8, PT, PT, -R8, RZ, RZ ;  /* 0x000000ff08087210 */ /* 0x000fe20007ffe1ff */
[----:B------:R-:W0:Y:S03]  /*02b0*/  LDC.64 R6, c[0x0][0x388] ;  /* 0x0000e200ff067b82 */ /* 0x000e260000000a00 */
[----:B------:R-:W-:Y:S01]  /*02c0*/  ISETP.GT.U32.AND P0, PT, R5, R10, PT ;  /* 0x0000000a0500720c */ /* 0x000fe20003f04070 */
[----:B------:R-:W-:-:S04]  /*02d0*/  IMAD R11, R4, R8, R11 ;  /* 0x00000008040b7224 */ /* 0x000fc800078e020b */
[----:B------:R-:W2:Y:S01]  /*02e0*/  LDC.64 R8, c[0x0][0x390] ;  /* 0x0000e400ff087b82 */ /* 0x000ea20000000a00 */
[----:B------:R-:W-:-:S07]  /*02f0*/  ISETP.GT.U32.AND P1, PT, R4, R11, PT ;  /* 0x0000000b0400720c */ /* 0x000fce0003f24070 */
[----:B------:R-:W-:-:S05]  /*0300*/  @!P0 IMAD.IADD R10, R10, 0x1, -R5 ;  /* 0x000000010a0a8824 */ /* 0x000fca00078e0a05 */
[----:B------:R-:W-:Y:S02]  /*0310*/  ISETP.GT.U32.AND P2, PT, R5, R10, PT ;  /* 0x0000000a0500720c */ /* 0x000fe40003f44070 */
[----:B------:R-:W-:Y:S02]  /*0320*/  @!P1 IADD3 R11, PT, PT, R11, -R4, RZ ;  /* 0x800000040b0b9210 */ /* 0x000fe40007ffe0ff */
[----:B------:R-:W-:Y:S02]  /*0330*/  ISETP.GE.AND P1, PT, R3, RZ, PT ;  /* 0x000000ff0300720c */ /* 0x000fe40003f26270 */
[----:B------:R-:W-:-:S07]  /*0340*/  ISETP.GT.U32.AND P0, PT, R4, R11, PT ;  /* 0x0000000b0400720c */ /* 0x000fce0003f04070 */
[----:B------:R-:W-:Y:S01]  /*0350*/  @!P2 IMAD.IADD R10, R10, 0x1, -R5 ;  /* 0x000000010a0aa824 */ /* 0x000fe200078e0a05 */
[----:B------:R-:W-:-:S04]  /*0360*/  ISETP.NE.AND P2, PT, R12, RZ, PT ;  /* 0x000000ff0c00720c */ /* 0x000fc80003f45270 */
[----:B------:R-:W-:Y:S02]  /*0370*/  @!P1 IADD3 R10, PT, PT, -R10, RZ, RZ ;  /* 0x000000ff0a0a9210 */ /* 0x000fe40007ffe1ff */
[----:B------:R-:W-:-:S05]  /*0380*/  @!P0 IADD3 R11, PT, PT, R11, -R4, RZ ;  /* 0x800000040b0b8210 */ /* 0x000fca0007ffe0ff */
[----:B------:R-:W-:Y:S02]  /*0390*/  IMAD.MOV.U32 R5, RZ, RZ, R11 ;  /* 0x000000ffff057224 */ /* 0x000fe400078e000b */
[----:B------:R-:W-:Y:S01]  /*03a0*/  @!P2 LOP3.LUT R10, RZ, R12, RZ, 0x33, !PT ;  /* 0x0000000cff0aa212 */ /* 0x000fe200078e33ff */
[----:B------:R-:W-:Y:S02]  /*03b0*/  IMAD R11, R3, UR7, R0 ;  /* 0x00000007030b7c24 */ /* 0x000fe4000f8e0200 */
[----:B------:R-:W-:Y:S01]  /*03c0*/  @!P4 IMAD.MOV R5, RZ, RZ, -R5 ;  /* 0x000000ffff05c224 */ /* 0x000fe200078e0a05 */
[----:B------:R-:W-:-:S05]  /*03d0*/  @!P3 LOP3.LUT R5, RZ, R2, RZ, 0x33, !PT ;  /* 0x00000002ff05b212 */ /* 0x000fca00078e33ff */
[----:B------:R-:W-:Y:S02]  /*03e0*/  IMAD R5, R10, R2, R5 ;  /* 0x000000020a057224 */ /* 0x000fe400078e0205 */
[----:B0-----:R-:W-:-:S04]  /*03f0*/  IMAD.WIDE R2, R11, 0x8, R6 ;  /* 0x000000080b027825 */ /* 0x001fc800078e0206 */
[----:B--2---:R-:W-:Y:S02]  /*0400*/  IMAD.WIDE R4, R5, 0x8, R8 ;  /* 0x0000000805047825 */ /* 0x004fe400078e0208 */
[----:B-1----:R-:W2:Y:S01]  /*0410*/  LDG.E.64 R2, desc[UR4][R2.64] ;  /* 0x0000000402027981 */ /* 0x002ea2000c1e1b00 */
[----:B------:R-:W0:Y:S03]  /*0420*/  LDC.64 R8, c[0x0][0x380] ;  /* 0x0000e000ff087b82 */ /* 0x000e260000000a00 */
[----:B------:R-:W2:Y:S01]  /*0430*/  LDG.E.64 R4, desc[UR4][R4.64] ;  /* 0x0000000404047981 */ /* 0x000ea2000c1e1b00 */
[----:B0-----:R-:W-:Y:S01]  /*0440*/  IMAD.WIDE R8, R11, 0x8, R8 ;  /* 0x000000080b087825 */ /* 0x001fe200078e0208 */
[----:B--2---:R-:W-:-:S07]  /*0450*/  DMUL R6, R2, R4 ;  /* 0x0000000402067228 */ /* 0x004fce0000000000 */
[----:B------:R-:W-:Y:S01]  /*0460*/  STG.E.64 desc[UR4][R8.64], R6 ;  /* 0x0000000608007986 */ /* 0x000fe2000c101b04 */
[----:B------:R-:W-:Y:S05]  /*0470*/  EXIT ;  /* 0x000000000000794d */ /* 0x000fea0003800000 */
.L_x_1:
        /* <DEDUP_REMOVED lines=16> */
.L_x_33:


//--------------------- .text._Z13_GetDiagonalDPdii --------------------------
	.section	.text._Z13_GetDiagonalDPdii,"ax",@progbits
	.align	128
        .global         _Z13_GetDiagonalDPdii
        .type           _Z13_GetDiagonalDPdii,@function
        .size           _Z13_GetDiagonalDPdii,(.L_x_34 - _Z13_GetDiagonalDPdii)
        .other          _Z13_GetDiagonalDPdii,@"STO_CUDA_ENTRY STV_DEFAULT"
_Z13_GetDiagonalDPdii:
.text._Z13_GetDiagonalDPdii:
        /* <DEDUP_REMOVED lines=11> */
[----:B------:R-:W-:-:S04]  /*00b0*/  ISETP.GE.OR P0, PT, R0, UR6, P0 ;  /* 0x0000000600007c0c */ /* 0x000fc80008706670 */
[----:B------:R-:W-:-:S13]  /*00c0*/  ISETP.EQ.OR P0, PT, R0, R5, P0 ;  /* 0x000000050000720c */ /* 0x000fda0000702670 */
[----:B------:R-:W-:Y:S05]  /*00d0*/  @P0 EXIT ;  /* 0x000000000000094d */ /* 0x000fea0003800000 */
[----:B------:R-:W0:Y:S01]  /*00e0*/  LDC.64 R2, c[0x0][0x380] ;  /* 0x0000e000ff027b82 */ /* 0x000e220000000a00 */
[----:B------:R-:W1:Y:S01]  /*00f0*/  LDCU.64 UR4, c[0x0][0x358] ;  /* 0x00006b00ff0477ac */ /* 0x000e620008000a00 */
[----:B------:R-:W-:-:S04]  /*0100*/  IMAD R5, R0, UR7, R5 ;  /* 0x0000000700057c24 */ /* 0x000fc8000f8e0205 */
[----:B0-----:R-:W-:-:S05]  /*0110*/  IMAD.WIDE R2, R5, 0x8, R2 ;  /* 0x0000000805027825 */ /* 0x001fca00078e0202 */
[----:B-1----:R-:W-:Y:S01]  /*0120*/  STG.E.64 desc[UR4][R2.64], RZ ;  /* 0x000000ff02007986 */ /* 0x002fe2000c101b04 */
[----:B------:R-:W-:Y:S05]  /*0130*/  EXIT ;  /* 0x000000000000794d */ /* 0x000fea0003800000 */
.L_x_2:
        /* <DEDUP_REMOVED lines=12> */
.L_x_34:


//--------------------- .text._Z11_TransposeDPdS_ii --------------------------
	.section	.text._Z11_TransposeDPdS_ii,"ax",@progbits
	.align	128
        .global         _Z11_TransposeDPdS_ii
        .type           _Z11_TransposeDPdS_ii,@function
        .size           _Z11_TransposeDPdS_ii,(.L_x_35 - _Z11_TransposeDPdS_ii)
        .other          _Z11_TransposeDPdS_ii,@"STO_CUDA_ENTRY STV_DEFAULT"
_Z11_TransposeDPdS_ii:
.text._Z11_TransposeDPdS_ii:
        /* <DEDUP_REMOVED lines=13> */
[----:B------:R-:W0:Y:S01]  /*00d0*/  LDC.64 R2, c[0x0][0x388] ;  /* 0x0000e200ff027b82 */ /* 0x000e220000000a00 */
[----:B------:R-:W1:Y:S01]  /*00e0*/  LDCU.64 UR4, c[0x0][0x358] ;  /* 0x00006b00ff0477ac */ /* 0x000e620008000a00 */
[----:B------:R-:W-:-:S04]  /*00f0*/  IMAD R5, R7, UR6, R0 ;  /* 0x0000000607057c24 */ /* 0x000fc8000f8e0200 */
[----:B0-----:R-:W-:Y:S02]  /*0100*/  IMAD.WIDE R2, R5, 0x8, R2 ;  /* 0x0000000805027825 */ /* 0x001fe400078e0202 */
[----:B------:R-:W0:Y:S04]  /*0110*/  LDC.64 R4, c[0x0][0x380] ;  /* 0x0000e000ff047b82 */ /* 0x000e280000000a00 */
[----:B-1----:R-:W2:Y:S01]  /*0120*/  LDG.E.64 R2, desc[UR4][R2.64] ;  /* 0x0000000402027981 */ /* 0x002ea2000c1e1b00 */
[----:B------:R-:W-:-:S04]  /*0130*/  IMAD R7, R0, UR7, R7 ;  /* 0x0000000700077c24 */ /* 0x000fc8000f8e0207 */
[----:B0-----:R-:W-:-:S05]  /*0140*/  IMAD.WIDE R4, R7, 0x8, R4 ;  /* 0x0000000807047825 */ /* 0x001fca00078e0204 */
[----:B--2---:R-:W-:Y:S01]  /*0150*/  STG.E.64 desc[UR4][R4.64], R2 ;  /* 0x0000000204007986 */ /* 0x004fe2000c101b04 */
[----:B------:R-:W-:Y:S05]  /*0160*/  EXIT ;  /* 0x000000000000794d */ /* 0x000fea0003800000 */
.L_x_3:
        /* <DEDUP_REMOVED lines=9> */
.L_x_35:


//--------------------- .text._Z5_DivDPddii       --------------------------
	.section	.text._Z5_DivDPddii,"ax",@progbits
	.align	128
        .global         _Z5_DivDPddii
        .type           _Z5_DivDPddii,@function
        .size           _Z5_DivDPddii,(.L_x_31 - _Z5_DivDPddii)
        .other          _Z5_DivDPddii,@"STO_CUDA_ENTRY STV_DEFAULT"
_Z5_DivDPddii:
.text._Z5_DivDPddii:
        /* <DEDUP_REMOVED lines=15> */
[----:B------:R-:W-:Y:S01]  /*00f0*/  IMAD R3, R0, UR7, R3 ;  /* 0x0000000700037c24 */ /* 0x000fe2000f8e0203 */
[----:B------:R-:W2:Y:S05]  /*0100*/  LDCU UR6, c[0x0][0x38c] ;  /* 0x00007180ff0677ac */ /* 0x000eaa0008000800 */
[----:B------:R-:W3:Y:S01]  /*0110*/  LDC.64 R8, c[0x0][0x388] ;  /* 0x0000e200ff087b82 */ /* 0x000ee20000000a00 */
[----:B0-----:R-:W-:-:S05]  /*0120*/  IMAD.WIDE R4, R3, 0x8, R4 ;  /* 0x0000000803047825 */ /* 0x001fca00078e0204 */
[----:B-1----:R-:W4:Y:S01]  /*0130*/  LDG.E.64 R10, desc[UR4][R4.64] ;  /* 0x00000004040a7981 */ /* 0x002f22000c1e1b00 */
[----:B--2---:R-:W3:Y:S01]  /*0140*/  MUFU.RCP64H R3, UR6 ;  /* 0x0000000600037d08 */ /* 0x004ee20008001800 */
[----:B------:R-:W-:Y:S01]  /*0150*/  IMAD.MOV.U32 R2, RZ, RZ, 0x1 ;  /* 0x00000001ff027424 */ /* 0x000fe200078e00ff */
[----:B------:R-:W-:Y:S05]  /*0160*/  BSSY.RECONVERGENT B0, `(.L_x_4) ;  /* 0x0000011000007945 */ /* 0x000fea0003800200 */
[----:B---3--:R-:W-:-:S08]  /*0170*/  DFMA R6, R2, -R8, 1 ;  /* 0x3ff000000206742b */ /* 0x008fd00000000808 */
[----:B------:R-:W-:-:S08]  /*0180*/  DFMA R6, R6, R6, R6 ;  /* 0x000000060606722b */ /* 0x000fd00000000006 */
[----:B------:R-:W-:-:S08]  /*0190*/  DFMA R6, R2, R6, R2 ;  /* 0x000000060206722b */ /* 0x000fd00000000002 */
[----:B------:R-:W-:-:S08]  /*01a0*/  DFMA R2, R6, -R8, 1 ;  /* 0x3ff000000602742b */ /* 0x000fd00000000808 */
[----:B------:R-:W-:-:S08]  /*01b0*/  DFMA R2, R6, R2, R6 ;  /* 0x000000020602722b */ /* 0x000fd00000000006 */
[----:B----4-:R-:W-:Y:S01]  /*01c0*/  DMUL R6, R10, R2 ;  /* 0x000000020a067228 */ /* 0x010fe20000000000 */
[----:B------:R-:W-:-:S07]  /*01d0*/  FSETP.GEU.AND P1, PT, |R11|, 6.5827683646048100446e-37, PT ;  /* 0x036000000b00780b */ /* 0x000fce0003f2e200 */
[----:B------:R-:W-:-:S08]  /*01e0*/  DFMA R8, R6, -R8, R10 ;  /* 0x800000080608722b */ /* 0x000fd0000000000a */
[----:B------:R-:W-:-:S10]  /*01f0*/  DFMA R2, R2, R8, R6 ;  /* 0x000000080202722b */ /* 0x000fd40000000006 */
[----:B------:R-:W-:-:S05]  /*0200*/  FFMA R0, RZ, UR6, R3 ;  /* 0x00000006ff007c23 */ /* 0x000fca0008000003 */
[----:B------:R-:W-:-:S13]  /*0210*/  FSETP.GT.AND P0, PT, |R0|, 1.469367938527859385e-39, PT ;  /* 0x001000000000780b */ /* 0x000fda0003f04200 */
[----:B------:R-:W-:Y:S05]  /*0220*/  @P0 BRA P1, `(.L_x_5) ;  /* 0x0000000000100947 */ /* 0x000fea0000800000 */
[----:B------:R-:W-:-:S07]  /*0230*/  MOV R0, 0x250 ;  /* 0x0000025000007802 */ /* 0x000fce0000000f00 */
[----:B------:R-:W-:Y:S05]  /*0240*/  CALL.REL.NOINC `($__internal_0_$__cuda_sm20_div_rn_f64_full) ;  /* 0x0000000000147944 */ /* 0x000fea0003c00000 */
[----:B------:R-:W-:Y:S02]  /*0250*/  IMAD.MOV.U32 R2, RZ, RZ, R12 ;  /* 0x000000ffff027224 */ /* 0x000fe400078e000c */
[----:B------:R-:W-:-:S07]  /*0260*/  IMAD.MOV.U32 R3, RZ, RZ, R13 ;  /* 0x000000ffff037224 */ /* 0x000fce00078e000d */
.L_x_5:
[----:B------:R-:W-:Y:S05]  /*0270*/  BSYNC.RECONVERGENT B0 ;  /* 0x0000000000007941 */ /* 0x000fea0003800200 */
.L_x_4:
[----:B------:R-:W-:Y:S01]  /*0280*/  STG.E.64 desc[UR4][R4.64], R2 ;  /* 0x0000000204007986 */ /* 0x000fe2000c101b04 */
[----:B------:R-:W-:Y:S05]  /*0290*/  EXIT ;  /* 0x000000000000794d */ /* 0x000fea0003800000 */
        .weak           $__internal_0_$__cuda_sm20_div_rn_f64_full
        .type           $__internal_0_$__cuda_sm20_div_rn_f64_full,@function
        .size           $__internal_0_$__cuda_sm20_div_rn_f64_full,(.L_x_31 - $__internal_0_$__cuda_sm20_div_rn_f64_full)
$__internal_0_$__cuda_sm20_div_rn_f64_full:
[----:B------:R-:W0:Y:S01]  /*02a0*/  LDC.64 R2, c[0x0][0x388] ;  /* 0x0000e200ff027b82 */ /* 0x000e220000000a00 */
[C---:B------:R-:W-:Y:S01]  /*02b0*/  FSETP.GEU.AND P2, PT, |R11|.reuse, 1.469367938527859385e-39, PT ;  /* 0x001000000b00780b */ /* 0x040fe20003f4e200 */
[----:B------:R-:W-:Y:S01]  /*02c0*/  IMAD.MOV.U32 R16, RZ, RZ, 0x1ca00000 ;  /* 0x1ca00000ff107424 */ /* 0x000fe200078e00ff */
[----:B------:R-:W-:Y:S01]  /*02d0*/  LOP3.LUT R12, R11, 0x7ff00000, RZ, 0xc0, !PT ;  /* 0x7ff000000b0c7812 */ /* 0x000fe200078ec0ff */
[----:B------:R-:W-:Y:S01]  /*02e0*/  BSSY.RECONVERGENT B1, `(.L_x_6) ;  /* 0x0000051000017945 */ /* 0x000fe20003800200 */
[C---:B0-----:R-:W-:Y:S02]  /*02f0*/  FSETP.GEU.AND P0, PT, |R3|.reuse, 1.469367938527859385e-39, PT ;  /* 0x001000000300780b */ /* 0x041fe40003f0e200 */
[C---:B------:R-:W-:Y:S02]  /*0300*/  LOP3.LUT R6, R3.reuse, 0x800fffff, RZ, 0xc0, !PT ;  /* 0x800fffff03067812 */ /* 0x040fe400078ec0ff */
[----:B------:R-:W-:Y:S02]  /*0310*/  LOP3.LUT R13, R3, 0x7ff00000, RZ, 0xc0, !PT ;  /* 0x7ff00000030d7812 */ /* 0x000fe400078ec0ff */
[----:B------:R-:W-:Y:S01]  /*0320*/  LOP3.LUT R7, R6, 0x3ff00000, RZ, 0xfc, !PT ;  /* 0x3ff0000006077812 */ /* 0x000fe200078efcff */
[----:B------:R-:W-:Y:S01]  /*0330*/  IMAD.MOV.U32 R6, RZ, RZ, R2 ;  /* 0x000000ffff067224 */ /* 0x000fe200078e0002 */
[----:B------:R-:W-:Y:S01]  /*0340*/  ISETP.GE.U32.AND P1, PT, R12, R13, PT ;  /* 0x0000000d0c00720c */ /* 0x000fe20003f26070 */
[----:B------:R-:W-:-:S04]  /*0350*/  IMAD.MOV.U32 R23, RZ, RZ, R13 ;  /* 0x000000ffff177224 */ /* 0x000fc800078e000d */
[----:B------:R-:W0:Y:S02]  /*0360*/  @!P0 LDC.64 R8, c[0x0][0x388] ;  /* 0x0000e200ff088b82 */ /* 0x000e240000000a00 */
[----:B0-----:R-:W-:Y:S01]  /*0370*/  @!P0 DMUL R6, R8, 8.98846567431157953865e+307 ;  /* 0x7fe0000008068828 */ /* 0x001fe20000000000 */
[----:B------:R-:W-:-:S05]  /*0380*/  IMAD.MOV.U32 R8, RZ, RZ, 0x1 ;  /* 0x00000001ff087424 */ /* 0x000fca00078e00ff */
[----:B------:R-:W0:Y:S04]  /*0390*/  MUFU.RCP64H R9, R7 ;  /* 0x0000000700097308 */ /* 0x000e280000001800 */
[----:B------:R-:W-:-:S05]  /*03a0*/  @!P0 LOP3.LUT R23, R7, 0x7ff00000, RZ, 0xc0, !PT ;  /* 0x7ff0000007178812 */ /* 0x000fca00078ec0ff */
[----:B------:R-:W-:Y:S01]  /*03b0*/  VIADD R24, R23, 0xffffffff ;  /* 0xffffffff17187836 */ /* 0x000fe20000000000 */
[----:B0-----:R-:W-:-:S08]  /*03c0*/  DFMA R14, R8, -R6, 1 ;  /* 0x3ff00000080e742b */ /* 0x001fd00000000806 */
[----:B------:R-:W-:-:S08]  /*03d0*/  DFMA R14, R14, R14, R14 ;  /* 0x0000000e0e0e722b */ /* 0x000fd0000000000e */
[----:B------:R-:W-:Y:S01]  /*03e0*/  DFMA R18, R8, R14, R8 ;  /* 0x0000000e0812722b */ /* 0x000fe20000000008 */
[----:B------:R-:W-:Y:S01]  /*03f0*/  SEL R15, R16, 0x63400000, !P1 ;  /* 0x63400000100f7807 */ /* 0x000fe20004800000 */
[----:B------:R-:W-:Y:S02]  /*0400*/  IMAD.MOV.U32 R8, RZ, RZ, R10 ;  /* 0x000000ffff087224 */ /* 0x000fe400078e000a */
[----:B------:R-:W-:Y:S01]  /*0410*/  IMAD.MOV.U32 R14, RZ, RZ, R12 ;  /* 0x000000ffff0e7224 */ /* 0x000fe200078e000c */
[C-C-:B------:R-:W-:Y:S02]  /*0420*/  @!P2 LOP3.LUT R16, R15.reuse, 0x80000000, R11.reuse, 0xf8, !PT ;  /* 0x800000000f10a812 */ /* 0x140fe400078ef80b */
[----:B------:R-:W-:Y:S01]  /*0430*/  LOP3.LUT R9, R15, 0x800fffff, R11, 0xf8, !PT ;  /* 0x800fffff0f097812 */ /* 0x000fe200078ef80b */
[----:B------:R-:W-:Y:S01]  /*0440*/  DFMA R20, R18, -R6, 1 ;  /* 0x3ff000001214742b */ /* 0x000fe20000000806 */
[----:B------:R-:W-:Y:S01]  /*0450*/  @!P2 LOP3.LUT R17, R16, 0x100000, RZ, 0xfc, !PT ;  /* 0x001000001011a812 */ /* 0x000fe200078efcff */
[----:B------:R-:W-:-:S06]  /*0460*/  @!P2 IMAD.MOV.U32 R16, RZ, RZ, RZ ;  /* 0x000000ffff10a224 */ /* 0x000fcc00078e00ff */
[----:B------:R-:W-:Y:S02]  /*0470*/  @!P2 DFMA R8, R8, 2, -R16 ;  /* 0x400000000808a82b */ /* 0x000fe40000000810 */
[----:B------:R-:W-:-:S08]  /*0480*/  DFMA R16, R18, R20, R18 ;  /* 0x000000141210722b */ /* 0x000fd00000000012 */
[----:B------:R-:W-:Y:S01]  /*0490*/  @!P2 LOP3.LUT R14, R9, 0x7ff00000, RZ, 0xc0, !PT ;  /* 0x7ff00000090ea812 */ /* 0x000fe200078ec0ff */
[----:B------:R-:W-:-:S04]  /*04a0*/  DMUL R18, R16, R8 ;  /* 0x0000000810127228 */ /* 0x000fc80000000000 */
[----:B------:R-:W-:-:S04]  /*04b0*/  VIADD R22, R14, 0xffffffff ;  /* 0xffffffff0e167836 */ /* 0x000fc80000000000 */
[----:B------:R-:W-:Y:S01]  /*04c0*/  DFMA R20, R18, -R6, R8 ;  /* 0x800000061214722b */ /* 0x000fe20000000008 */
[----:B------:R-:W-:-:S04]  /*04d0*/  ISETP.GT.U32.AND P0, PT, R22, 0x7feffffe, PT ;  /* 0x7feffffe1600780c */ /* 0x000fc80003f04070 */
[----:B------:R-:W-:-:S03]  /*04e0*/  ISETP.GT.U32.OR P0, PT, R24, 0x7feffffe, P0 ;  /* 0x7feffffe1800780c */ /* 0x000fc60000704470 */
[----:B------:R-:W-:-:S10]  /*04f0*/  DFMA R16, R16, R20, R18 ;  /* 0x000000141010722b */ /* 0x000fd40000000012 */
[----:B------:R-:W-:Y:S05]  /*0500*/  @P0 BRA `(.L_x_7) ;  /* 0x0000000000600947 */ /* 0x000fea0003800000 */
[----:B------:R-:W-:Y:S01]  /*0510*/  VIADDMNMX R12, R12, -R13, 0xb9600000, !PT ;  /* 0xb96000000c0c7446 */ /* 0x000fe2000780090d */
[----:B------:R-:W-:-:S03]  /*0520*/  IMAD.MOV.U32 R10, RZ, RZ, RZ ;  /* 0x000000ffff0a7224 */ /* 0x000fc600078e00ff */
[----:B------:R-:W-:-:S05]  /*0530*/  VIMNMX R12, PT, PT, R12, 0x46a00000, PT ;  /* 0x46a000000c0c7848 */ /* 0x000fca0003fe0100 */
[----:B------:R-:W-:-:S04]  /*0540*/  IMAD.IADD R15, R12, 0x1, -R15 ;  /* 0x000000010c0f7824 */ /* 0x000fc800078e0a0f */
[----:B------:R-:W-:-:S06]  /*0550*/  VIADD R11, R15, 0x7fe00000 ;  /* 0x7fe000000f0b7836 */ /* 0x000fcc0000000000 */
[----:B------:R-:W-:-:S10]  /*0560*/  DMUL R12, R16, R10 ;  /* 0x0000000a100c7228 */ /* 0x000fd40000000000 */
[----:B------:R-:W-:-:S13]  /*0570*/  FSETP.GTU.AND P0, PT, |R13|, 1.469367938527859385e-39, PT ;  /* 0x001000000d00780b */ /* 0x000fda0003f0c200 */
[----:B------:R-:W-:Y:S05]  /*0580*/  @P0 BRA `(.L_x_8) ;  /* 0x0000000000980947 */ /* 0x000fea0003800000 */
[----:B------:R-:W-:Y:S01]  /*0590*/  DFMA R6, R16, -R6, R8 ;  /* 0x800000061006722b */ /* 0x000fe20000000008 */
[----:B------:R-:W-:-:S09]  /*05a0*/  IMAD.MOV.U32 R10, RZ, RZ, RZ ;  /* 0x000000ffff0a7224 */ /* 0x000fd200078e00ff */
[C---:B------:R-:W-:Y:S02]  /*05b0*/  FSETP.NEU.AND P0, PT, R7.reuse, RZ, PT ;  /* 0x000000ff0700720b */ /* 0x040fe40003f0d000 */
[----:B------:R-:W-:-:S04]  /*05c0*/  LOP3.LUT R9, R7, 0x80000000, R3, 0x48, !PT ;  /* 0x8000000007097812 */ /* 0x000fc800078e4803 */
[----:B------:R-:W-:-:S07]  /*05d0*/  LOP3.LUT R11, R9, R11, RZ, 0xfc, !PT ;  /* 0x0000000b090b7212 */ /* 0x000fce00078efcff */
[----:B------:R-:W-:Y:S05]  /*05e0*/  @!P0 BRA `(.L_x_8) ;  /* 0x0000000000808947 */ /* 0x000fea0003800000 */
[----:B------:R-:W-:Y:S01]  /*05f0*/  IMAD.MOV R3, RZ, RZ, -R15 ;  /* 0x000000ffff037224 */ /* 0x000fe200078e0a0f */
[----:B------:R-:W-:Y:S01]  /*0600*/  DMUL.RP R10, R16, R10 ;  /* 0x0000000a100a7228 */ /* 0x000fe20000008000 */
[----:B------:R-:W-:Y:S01]  /*0610*/  IMAD.MOV.U32 R2, RZ, RZ, RZ ;  /* 0x000000ffff027224 */ /* 0x000fe200078e00ff */
[----:B------:R-:W-:-:S05]  /*0620*/  IADD3 R15, PT, PT, -R15, -0x43300000, RZ ;  /* 0xbcd000000f0f7810 */ /* 0x000fca0007ffe1ff */
[----:B------:R-:W-:-:S03]  /*0630*/  DFMA R2, R12, -R2, R16 ;  /* 0x800000020c02722b */ /* 0x000fc60000000010 */
[----:B------:R-:W-:-:S07]  /*0640*/  LOP3.LUT R9, R11, R9, RZ, 0x3c, !PT ;  /* 0x000000090b097212 */ /* 0x000fce00078e3cff */
[----:B------:R-:W-:-:S04]  /*0650*/  FSETP.NEU.AND P0, PT, |R3|, R15, PT ;  /* 0x0000000f0300720b */ /* 0x000fc80003f0d200 */
[----:B------:R-:W-:Y:S02]  /*0660*/  FSEL R12, R10, R12, !P0 ;  /* 0x0000000c0a0c7208 */ /* 0x000fe40004000000 */
[----:B------:R-:W-:Y:S01]  /*0670*/  FSEL R13, R9, R13, !P0 ;  /* 0x0000000d090d7208 */ /* 0x000fe20004000000 */
[----:B------:R-:W-:Y:S06]  /*0680*/  BRA `(.L_x_8) ;  /* 0x0000000000587947 */ /* 0x000fec0003800000 */
.L_x_7:
[----:B------:R-:W-:-:S14]  /*0690*/  DSETP.NAN.AND P0, PT, R10, R10, PT ;  /* 0x0000000a0a00722a */ /* 0x000fdc0003f08000 */
[----:B------:R-:W-:Y:S05]  /*06a0*/  @P0 BRA `(.L_x_9) ;  /* 0x0000000000480947 */ /* 0x000fea0003800000 */
[----:B------:R-:W0:Y:S02]  /*06b0*/  LDC.64 R6, c[0x0][0x388] ;  /* 0x0000e200ff067b82 */ /* 0x000e240000000a00 */
[----:B0-----:R-:W-:-:S14]  /*06c0*/  DSETP.NAN.AND P0, PT, R6, R6, PT ;  /* 0x000000060600722a */ /* 0x001fdc0003f08000 */
[----:B------:R-:W-:Y:S05]  /*06d0*/  @P0 BRA `(.L_x_10) ;  /* 0x0000000000300947 */ /* 0x000fea0003800000 */
[----:B------:R-:W-:Y:S01]  /*06e0*/  ISETP.NE.AND P0, PT, R14, R23, PT ;  /* 0x000000170e00720c */ /* 0x000fe20003f05270 */
[----:B------:R-:W-:Y:S02]  /*06f0*/  IMAD.MOV.U32 R12, RZ, RZ, 0x0 ;  /* 0x00000000ff0c7424 */ /* 0x000fe400078e00ff */
[----:B------:R-:W-:-:S10]  /*0700*/  IMAD.MOV.U32 R13, RZ, RZ, -0x80000 ;  /* 0xfff80000ff0d7424 */ /* 0x000fd400078e00ff */
[----:B------:R-:W-:Y:S05]  /*0710*/  @!P0 BRA `(.L_x_8) ;  /* 0x0000000000348947 */ /* 0x000fea0003800000 */
[----:B------:R-:W-:Y:S02]  /*0720*/  ISETP.NE.AND P0, PT, R14, 0x7ff00000, PT ;  /* 0x7ff000000e00780c */ /* 0x000fe40003f05270 */
[----:B------:R-:W-:Y:S02]  /*0730*/  LOP3.LUT R13, R11, 0x80000000, R3, 0x48, !PT ;  /* 0x800000000b0d7812 */ /* 0x000fe400078e4803 */
[----:B------:R-:W-:-:S13]  /*0740*/  ISETP.EQ.OR P0, PT, R23, RZ, !P0 ;  /* 0x000000ff1700720c */ /* 0x000fda0004702670 */
[----:B------:R-:W-:Y:S01]  /*0750*/  @P0 LOP3.LUT R2, R13, 0x7ff00000, RZ, 0xfc, !PT ;  /* 0x7ff000000d020812 */ /* 0x000fe200078efcff */
[----:B------:R-:W-:Y:S02]  /*0760*/  @!P0 IMAD.MOV.U32 R12, RZ, RZ, RZ ;  /* 0x000000ffff0c8224 */ /* 0x000fe400078e00ff */
[----:B------:R-:W-:Y:S02]  /*0770*/  @P0 IMAD.MOV.U32 R12, RZ, RZ, RZ ;  /* 0x000000ffff0c0224 */ /* 0x000fe400078e00ff */
[----:B------:R-:W-:Y:S01]  /*0780*/  @P0 IMAD.MOV.U32 R13, RZ, RZ, R2 ;  /* 0x000000ffff0d0224 */ /* 0x000fe200078e0002 */
[----:B------:R-:W-:Y:S06]  /*0790*/  BRA `(.L_x_8) ;  /* 0x0000000000147947 */ /* 0x000fec0003800000 */
.L_x_10:
[----:B------:R-:W-:Y:S01]  /*07a0*/  LOP3.LUT R13, R3, 0x80000, RZ, 0xfc, !PT ;  /* 0x00080000030d7812 */ /* 0x000fe200078efcff */
[----:B------:R-:W-:Y:S01]  /*07b0*/  IMAD.MOV.U32 R12, RZ, RZ, R2 ;  /* 0x000000ffff0c7224 */ /* 0x000fe200078e0002 */
[----:B------:R-:W-:Y:S06]  /*07c0*/  BRA `(.L_x_8) ;  /* 0x0000000000087947 */ /* 0x000fec0003800000 */
.L_x_9:
[----:B------:R-:W-:Y:S01]  /*07d0*/  LOP3.LUT R13, R11, 0x80000, RZ, 0xfc, !PT ;  /* 0x000800000b0d7812 */ /* 0x000fe200078efcff */
[----:B------:R-:W-:-:S07]  /*07e0*/  IMAD.MOV.U32 R12, RZ, RZ, R10 ;  /* 0x000000ffff0c7224 */ /* 0x000fce00078e000a */
.L_x_8:
[----:B------:R-:W-:Y:S05]  /*07f0*/  BSYNC.RECONVERGENT B1 ;  /* 0x0000000000017941 */ /* 0x000fea0003800200 */
.L_x_6:
[----:B------:R-:W-:Y:S02]  /*0800*/  IMAD.MOV.U32 R2, RZ, RZ, R0 ;  /* 0x000000ffff027224 */ /* 0x000fe400078e0000 */
[----:B------:R-:W-:-:S04]  /*0810*/  IMAD.MOV.U32 R3, RZ, RZ, 0x0 ;  /* 0x00000000ff037424 */ /* 0x000fc800078e00ff */
[----:B------:R-:W-:Y:S05]  /*0820*/  RET.REL.NODEC R2 `(_Z5_DivDPddii) ;  /* 0xfffffff402f47950 */ /* 0x000fea0003c3ffff */
.L_x_11:
        /* <DEDUP_REMOVED lines=13> */
.L_x_31:


//--------------------- .text._Z7_2SMulDPdS_dii   --------------------------
	.section	.text._Z7_2SMulDPdS_dii,"ax",@progbits
	.align	128
        .global         _Z7_2SMulDPdS_dii
        .type           _Z7_2SMulDPdS_dii,@function
        .size           _Z7_2SMulDPdS_dii,(.L_x_37 - _Z7_2SMulDPdS_dii)
        .other          _Z7_2SMulDPdS_dii,@"STO_CUDA_ENTRY STV_DEFAULT"
_Z7_2SMulDPdS_dii:
.text._Z7_2SMulDPdS_dii:
        /* <DEDUP_REMOVED lines=16> */
[----:B------:R-:W2:Y:S05]  /*0100*/  LDCU.64 UR8, c[0x0][0x390] ;  /* 0x00007200ff0877ac */ /* 0x000eaa0008000a00 */
[----:B------:R-:W3:Y:S01]  /*0110*/  LDC.64 R6, c[0x0][0x380] ;  /* 0x0000e000ff067b82 */ /* 0x000ee20000000a00 */
[----:B0-----:R-:W-:-:S06]  /*0120*/  IMAD.WIDE R2, R9, 0x8, R2 ;  /* 0x0000000809027825 */ /* 0x001fcc00078e0202 */
[----:B-1----:R-:W2:Y:S01]  /*0130*/  LDG.E.64 R2, desc[UR4][R2.64] ;  /* 0x0000000402027981 */ /* 0x002ea2000c1e1b00 */
[----:B---3--:R-:W-:Y:S01]  /*0140*/  IMAD.WIDE R6, R9, 0x8, R6 ;  /* 0x0000000809067825 */ /* 0x008fe200078e0206 */
[----:B--2---:R-:W-:-:S07]  /*0150*/  DMUL R4, R2, UR8 ;  /* 0x0000000802047c28 */ /* 0x004fce0008000000 */
[----:B------:R-:W-:Y:S01]  /*0160*/  STG.E.64 desc[UR4][R6.64], R4 ;  /* 0x0000000406007986 */ /* 0x000fe2000c101b04 */
[----:B------:R-:W-:Y:S05]  /*0170*/  EXIT ;  /* 0x000000000000794d */ /* 0x000fea0003800000 */
.L_x_12:
        /* <DEDUP_REMOVED lines=16> */
.L_x_37:


//--------------------- .text._Z6_SMulDPddii      --------------------------
	.section	.text._Z6_SMulDPddii,"ax",@progbits
	.align	128
        .global         _Z6_SMulDPddii
        .type           _Z6_SMulDPddii,@function
        .size           _Z6_SMulDPddii,(.L_x_38 - _Z6_SMulDPddii)
        .other          _Z6_SMulDPddii,@"STO_CUDA_ENTRY STV_DEFAULT"
_Z6_SMulDPddii:
.text._Z6_SMulDPddii:
        /* <DEDUP_REMOVED lines=15> */
[----:B------:R-:W-:-:S06]  /*00f0*/  IMAD R5, R0, UR7, R5 ;  /* 0x0000000700057c24 */ /* 0x000fcc000f8e0205 */
[----:B------:R-:W2:Y:S01]  /*0100*/  LDC.64 R6, c[0x0][0x388] ;  /* 0x0000e200ff067b82 */ /* 0x000ea20000000a00 */
[----:B0-----:R-:W-:-:S05]  /*0110*/  IMAD.WIDE R2, R5, 0x8, R2 ;  /* 0x0000000805027825 */ /* 0x001fca00078e0202 */
[----:B-1----:R-:W2:Y:S02]  /*0120*/  LDG.E.64 R4, desc[UR4][R2.64] ;  /* 0x0000000402047981 */ /* 0x002ea4000c1e1b00 */
[----:B--2---:R-:W-:-:S07]  /*0130*/  DMUL R4, R4, R6 ;  /* 0x0000000604047228 */ /* 0x004fce0000000000 */
[----:B------:R-:W-:Y:S01]  /*0140*/  STG.E.64 desc[UR4][R2.64], R4 ;  /* 0x0000000402007986 */ /* 0x000fe2000c101b04 */
[----:B------:R-:W-:Y:S05]  /*0150*/  EXIT ;  /* 0x000000000000794d */ /* 0x000fea0003800000 */
.L_x_13:
        /* <DEDUP_REMOVED lines=10> */
.L_x_38:


//--------------------- .text._Z5_MulDPdS_S_iii   --------------------------
	.section	.text._Z5_MulDPdS_S_iii,"ax",@progbits
	.align	128
        .global         _Z5_MulDPdS_S_iii
        .type           _Z5_MulDPdS_S_iii,@function
        .size           _Z5_MulDPdS_S_iii,(.L_x_39 - _Z5_MulDPdS_S_iii)
        .other          _Z5_MulDPdS_S_iii,@"STO_CUDA_ENTRY STV_DEFAULT"
_Z5_MulDPdS_S_iii:
.text._Z5_MulDPdS_S_iii:
[----:B------:R-:W-:Y:S01]  /*0000*/  LDC R1, c[0x0][0x37c] ;  /* 0x0000df00ff017b82 */ /* 0x000fe20000000800 */
[----:B------:R-:W0:Y:S07]  /*0010*/  S2R R3, SR_TID.Y ;  /* 0x0000000000037919 */ /* 0x000e2e0000002200 */
[----:B------:R-:W1:Y:S01]  /*0020*/  LDC R5, c[0x0][0x360] ;  /* 0x0000d800ff057b82 */ /* 0x000e620000000800 */
[----:B------:R-:W2:Y:S01]  /*0030*/  LDCU UR6, c[0x0][0x39c] ;  /* 0x00007380ff0677ac */ /* 0x000ea20008000800 */
[----:B------:R-:W1:Y:S06]  /*0040*/  S2R R2, SR_TID.X ;  /* 0x0000000000027919 */ /* 0x000e6c0000002100 */
[----:B------:R-:W0:Y:S08]  /*0050*/  S2UR UR5, SR_CTAID.Y ;  /* 0x00000000000579c3 */ /* 0x000e300000002600 */
[----:B------:R-:W0:Y:S08]  /*0060*/  LDC R4, c[0x0][0x364] ;  /* 0x0000d900ff047b82 */ /* 0x000e300000000800 */
[----:B------:R-:W1:Y:S08]  /*0070*/  S2UR UR4, SR_CTAID.X ;  /* 0x00000000000479c3 */ /* 0x000e700000002500 */
[----:B------:R-:W3:Y:S01]  /*0080*/  LDC R0, c[0x0][0x3a0] ;  /* 0x0000e800ff007b82 */ /* 0x000ee20000000800 */
[----:B0-----:R-:W-:-:S02]  /*0090*/  IMAD R3, R4, UR5, R3 ;  /* 0x0000000504037c24 */ /* 0x001fc4000f8e0203 */
[----:B-1----:R-:W-:-:S03]  /*00a0*/  IMAD R2, R5, UR4, R2 ;  /* 0x0000000405027c24 */ /* 0x002fc6000f8e0202 */
[----:B---3--:R-:W-:-:S04]  /*00b0*/  ISETP.GE.AND P0, PT, R3, R0, PT ;  /* 0x000000000300720c */ /* 0x008fc80003f06270 */
[----:B--2---:R-:W-:-:S13]  /*00c0*/  ISETP.GE.OR P0, PT, R2, UR6, P0 ;  /* 0x0000000602007c0c */ /* 0x004fda0008706670 */
[----:B------:R-:W-:Y:S05]  /*00d0*/  @P0 EXIT ;  /* 0x000000000000094d */ /* 0x000fea0003800000 */
[----:B------:R-:W0:Y:S01]  /*00e0*/  LDC R5, c[0x0][0x398] ;  /* 0x0000e600ff057b82 */ /* 0x000e220000000800 */
[----:B------:R-:W1:Y:S01]  /*00f0*/  LDCU.64 UR4, c[0x0][0x358] ;  /* 0x00006b00ff0477ac */ /* 0x000e620008000a00 */
[----:B------:R-:W-:Y:S02]  /*0100*/  CS2R R12, SRZ ;  /* 0x00000000000c7805 */ /* 0x000fe4000001ff00 */
[----:B0-----:R-:W-:-:S13]  /*0110*/  ISETP.GE.AND P0, PT, R5, 0x1, PT ;  /* 0x000000010500780c */ /* 0x001fda0003f06270 */
[----:B-1----:R-:W-:Y:S05]  /*0120*/  @!P0 BRA `(.L_x_14) ;  /* 0x0000000400a88947 */ /* 0x002fea0003800000 */
[C---:B------:R-:W-:Y:S01]  /*0130*/  ISETP.GE.U32.AND P1, PT, R5.reuse, 0x8, PT ;  /* 0x000000080500780c */ /* 0x040fe20003f26070 */
[----:B------:R-:W-:Y:S01]  /*0140*/  HFMA2 R24, -RZ, RZ, 0, 0 ;  /* 0x00000000ff187431 */ /* 0x000fe200000001ff */
[----:B------:R-:W-:Y:S01]  /*0150*/  LOP3.LUT R6, R5, 0x7, RZ, 0xc0, !PT ;  /* 0x0000000705067812 */ /* 0x000fe200078ec0ff */
[----:B------:R-:W-:Y:S01]  /*0160*/  IMAD R7, R2, R5, RZ ;  /* 0x0000000502077224 */ /* 0x000fe200078e02ff */
[----:B------:R-:W-:Y:S02]  /*0170*/  CS2R R12, SRZ ;  /* 0x00000000000c7805 */ /* 0x000fe4000001ff00 */
[----:B------:R-:W-:-:S07]  /*0180*/  ISETP.NE.AND P0, PT, R6, RZ, PT ;  /* 0x000000ff0600720c */ /* 0x000fce0003f05270 */
[----:B------:R-:W-:Y:S06]  /*0190*/  @!P1 BRA `(.L_x_15) ;  /* 0x0000000000b49947 */ /* 0x000fec0003800000 */
[----:B------:R-:W-:Y:S02]  /*01a0*/  LOP3.LUT R24, R5, 0x7ffffff8, RZ, 0xc0, !PT ;  /* 0x7ffffff805187812 */ /* 0x000fe400078ec0ff */
[----:B------:R-:W-:Y:S02]  /*01b0*/  CS2R R12, SRZ ;  /* 0x00000000000c7805 */ /* 0x000fe4000001ff00 */
[----:B------:R-:W-:Y:S02]  /*01c0*/  MOV R4, R7 ;  /* 0x0000000700047202 */ /* 0x000fe40000000f00 */
[----:B------:R-:W-:Y:S02]  /*01d0*/  MOV R25, R3 ;  /* 0x0000000300197202 */ /* 0x000fe40000000f00 */
[----:B------:R-:W-:-:S07]  /*01e0*/  IADD3 R26, PT, PT, -R24, RZ, RZ ;  /* 0x000000ff181a7210 */ /* 0x000fce0007ffe1ff */
.L_x_16:
[----:B------:R-:W0:Y:S08]  /*01f0*/  LDC.64 R22, c[0x0][0x388] ;  /* 0x0000e200ff167b82 */ /* 0x000e300000000a00 */
[----:B------:R-:W1:Y:S01]  /*0200*/  LDC.64 R18, c[0x0][0x390] ;  /* 0x0000e400ff127b82 */ /* 0x000e620000000a00 */
[----:B0-----:R-:W-:-:S05]  /*0210*/  IMAD.WIDE R22, R4, 0x8, R22 ;  /* 0x0000000804167825 */ /* 0x001fca00078e0216 */
[----:B------:R-:W2:Y:S01]  /*0220*/  LDG.E.64 R10, desc[UR4][R22.64] ;  /* 0x00000004160a7981 */ /* 0x000ea2000c1e1b00 */
[----:B-1----:R-:W-:-:S03]  /*0230*/  IMAD.WIDE R18, R25, 0x8, R18 ;  /* 0x0000000819127825 */ /* 0x002fc600078e0212 */
[----:B------:R-:W3:Y:S04]  /*0240*/  LDG.E.64 R8, desc[UR4][R22.64+0x8] ;  /* 0x0000080416087981 */ /* 0x000ee8000c1e1b00 */
[----:B------:R-:W2:Y:S01]  /*0250*/  LDG.E.64 R16, desc[UR4][R18.64] ;  /* 0x0000000412107981 */ /* 0x000ea2000c1e1b00 */
[----:B------:R-:W-:-:S05]  /*0260*/  IMAD.WIDE R28, R0, 0x8, R18 ;  /* 0x00000008001c7825 */ /* 0x000fca00078e0212 */
[----:B------:R-:W3:Y:S01]  /*0270*/  LDG.E.64 R14, desc[UR4][R28.64] ;  /* 0x000000041c0e7981 */ /* 0x000ee2000c1e1b00 */
[----:B------:R-:W-:Y:S01]  /*0280*/  IMAD.WIDE R20, R0, 0x8, R28 ;  /* 0x0000000800147825 */ /* 0x000fe200078e021c */
[----:B--2---:R-:W-:Y:S02]  /*0290*/  DFMA R16, R10, R16, R12 ;  /* 0x000000100a10722b */ /* 0x004fe4000000000c */
[----:B------:R-:W2:Y:S04]  /*02a0*/  LDG.E.64 R12, desc[UR4][R22.64+0x10] ;  /* 0x00001004160c7981 */ /* 0x000ea8000c1e1b00 */
[----:B------:R0:W2:Y:S02]  /*02b0*/  LDG.E.64 R10, desc[UR4][R20.64] ;  /* 0x00000004140a7981 */ /* 0x0000a4000c1e1b00 */
[----:B---3--:R-:W-:-:S02]  /*02c0*/  DFMA R14, R8, R14, R16 ;  /* 0x0000000e080e722b */ /* 0x008fc40000000010 */
[----:B------:R-:W3:Y:S01]  /*02d0*/  LDG.E.64 R8, desc[UR4][R22.64+0x18] ;  /* 0x0000180416087981 */ /* 0x000ee2000c1e1b00 */
[----:B0-----:R-:W-:-:S05]  /*02e0*/  IMAD.WIDE R20, R0, 0x8, R20 ;  /* 0x0000000800147825 */ /* 0x001fca00078e0214 */
[----:B------:R-:W3:Y:S01]  /*02f0*/  LDG.E.64 R16, desc[UR4][R20.64] ;  /* 0x0000000414107981 */ /* 0x000ee2000c1e1b00 */
[C---:B------:R-:W-:Y:S01]  /*0300*/  IMAD.WIDE R18, R0.reuse, 0x8, R20 ;  /* 0x0000000800127825 */ /* 0x040fe200078e0214 */
[----:B--2---:R-:W-:Y:S02]  /*0310*/  DFMA R10, R12, R10, R14 ;  /* 0x0000000a0c0a722b */ /* 0x004fe4000000000e */
[----:B------:R-:W2:Y:S04]  /*0320*/  LDG.E.64 R20, desc[UR4][R22.64+0x38] ;  /* 0x0000380416147981 */ /* 0x000ea8000c1e1b00 */
[----:B------:R-:W4:Y:S04]  /*0330*/  LDG.E.64 R14, desc[UR4][R22.64+0x20] ;  /* 0x00002004160e7981 */ /* 0x000f28000c1e1b00 */
[----:B------:R-:W4:Y:S01]  /*0340*/  LDG.E.64 R12, desc[UR4][R18.64] ;  /* 0x00000004120c7981 */ /* 0x000f22000c1e1b00 */
[----:B------:R-:W-:Y:S01]  /*0350*/  IMAD.WIDE R28, R0, 0x8, R18 ;  /* 0x00000008001c7825 */ /* 0x000fe200078e0212 */
[----:B---3--:R-:W-:-:S02]  /*0360*/  DFMA R16, R8, R16, R10 ;  /* 0x000000100810722b */ /* 0x008fc4000000000a */
[----:B------:R-:W3:Y:S04]  /*0370*/  LDG.E.64 R8, desc[UR4][R22.64+0x28] ;  /* 0x0000280416087981 */ /* 0x000ee8000c1e1b00 */
[----:B------:R0:W3:Y:S02]  /*0380*/  LDG.E.64 R10, desc[UR4][R28.64] ;  /* 0x000000041c0a7981 */ /* 0x0000e4000c1e1b00 */
[----:B0-----:R-:W-:-:S04]  /*0390*/  IMAD.WIDE R28, R0, 0x8, R28 ;  /* 0x00000008001c7825 */ /* 0x001fc800078e021c */
[----:B------:R-:W-:-:S06]  /*03a0*/  IMAD.WIDE R18, R0, 0x8, R28 ;  /* 0x0000000800127825 */ /* 0x000fcc00078e021c */
[----:B------:R-:W2:Y:S01]  /*03b0*/  LDG.E.64 R18, desc[UR4][R18.64] ;  /* 0x0000000412127981 */ /* 0x000ea2000c1e1b00 */
[----:B----4-:R-:W-:-:S03]  /*03c0*/  DFMA R12, R14, R12, R16 ;  /* 0x0000000c0e0c722b */ /* 0x010fc60000000010 */
[----:B------:R-:W4:Y:S04]  /*03d0*/  LDG.E.64 R14, desc[UR4][R22.64+0x30] ;  /* 0x00003004160e7981 */ /* 0x000f28000c1e1b00 */
[----:B------:R-:W4:Y:S01]  /*03e0*/  LDG.E.64 R16, desc[UR4][R28.64] ;  /* 0x000000041c107981 */ /* 0x000f22000c1e1b00 */
[----:B------:R-:W-:Y:S01]  /*03f0*/  IADD3 R26, PT, PT, R26, 0x8, RZ ;  /* 0x000000081a1a7810 */ /* 0x000fe20007ffe0ff */
[----:B---3--:R-:W-:-:S03]  /*0400*/  DFMA R8, R8, R10, R12 ;  /* 0x0000000a0808722b */ /* 0x008fc6000000000c */
[----:B------:R-:W-:Y:S02]  /*0410*/  ISETP.NE.AND P1, PT, R26, RZ, PT ;  /* 0x000000ff1a00720c */ /* 0x000fe40003f25270 */
[----:B------:R-:W-:Y:S02]  /*0420*/  IADD3 R4, PT, PT, R4, 0x8, RZ ;  /* 0x0000000804047810 */ /* 0x000fe40007ffe0ff */
[----:B------:R-:W-:Y:S01]  /*0430*/  LEA R25, R0, R25, 0x3 ;  /* 0x0000001900197211 */ /* 0x000fe200078e18ff */
[----:B----4-:R-:W-:-:S08]  /*0440*/  DFMA R8, R14, R16, R8 ;  /* 0x000000100e08722b */ /* 0x010fd00000000008 */
[----:B--2---:R-:W-:Y:S01]  /*0450*/  DFMA R12, R20, R18, R8 ;  /* 0x00000012140c722b */ /* 0x004fe20000000008 */
[----:B------:R-:W-:Y:S10]  /*0460*/  @P1 BRA `(.L_x_16) ;  /* 0xfffffffc00601947 */ /* 0x000ff4000383ffff */
.L_x_15:
[----:B------:R-:W-:Y:S05]  /*0470*/  @!P0 BRA `(.L_x_14) ;  /* 0x0000000000d48947 */ /* 0x000fea0003800000 */
[----:B------:R-:W-:Y:S02]  /*0480*/  ISETP.GE.U32.AND P0, PT, R6, 0x4, PT ;  /* 0x000000040600780c */ /* 0x000fe40003f06070 */
[----:B------:R-:W-:-:S04]  /*0490*/  LOP3.LUT R4, R5, 0x3, RZ, 0xc0, !PT ;  /* 0x0000000305047812 */ /* 0x000fc800078ec0ff */
[----:B------:R-:W-:-:S07]  /*04a0*/  ISETP.NE.AND P1, PT, R4, RZ, PT ;  /* 0x000000ff0400720c */ /* 0x000fce0003f25270 */
[----:B------:R-:W-:Y:S06]  /*04b0*/  @!P0 BRA `(.L_x_17) ;  /* 0x0000000000588947 */ /* 0x000fec0003800000 */
[----:B------:R-:W0:Y:S01]  /*04c0*/  LDC.64 R28, c[0x0][0x388] ;  /* 0x0000e200ff1c7b82 */ /* 0x000e220000000a00 */
[----:B------:R-:W-:Y:S01]  /*04d0*/  IADD3 R9, PT, PT, R7, R24, RZ ;  /* 0x0000001807097210 */ /* 0x000fe20007ffe0ff */
[----:B------:R-:W-:-:S06]  /*04e0*/  IMAD R15, R24, R0, R3 ;  /* 0x00000000180f7224 */ /* 0x000fcc00078e0203 */
[----:B------:R-:W1:Y:S01]  /*04f0*/  LDC.64 R10, c[0x0][0x390] ;  /* 0x0000e400ff0a7b82 */ /* 0x000e620000000a00 */
[----:B0-----:R-:W-:-:S05]  /*0500*/  IMAD.WIDE R28, R9, 0x8, R28 ;  /* 0x00000008091c7825 */ /* 0x001fca00078e021c */
[----:B------:R-:W2:Y:S01]  /*0510*/  LDG.E.64 R26, desc[UR4][R28.64] ;  /* 0x000000041c1a7981 */ /* 0x000ea2000c1e1b00 */
[----:B-1----:R-:W-:-:S05]  /*0520*/  IMAD.WIDE R10, R15, 0x8, R10 ;  /* 0x000000080f0a7825 */ /* 0x002fca00078e020a */
[----:B------:R-:W2:Y:S01]  /*0530*/  LDG.E.64 R8, desc[UR4][R10.64] ;  /* 0x000000040a087981 */ /* 0x000ea2000c1e1b00 */
[----:B------:R-:W-:-:S05]  /*0540*/  IMAD.WIDE R16, R0, 0x8, R10 ;  /* 0x0000000800107825 */ /* 0x000fca00078e020a */
[----:B------:R-:W3:Y:S01]  /*0550*/  LDG.E.64 R14, desc[UR4][R16.64] ;  /* 0x00000004100e7981 */ /* 0x000ee2000c1e1b00 */
[----:B------:R-:W-:-:S03]  /*0560*/  IMAD.WIDE R20, R0, 0x8, R16 ;  /* 0x0000000800147825 */ /* 0x000fc600078e0210 */
[----:B------:R-:W3:Y:S04]  /*0570*/  LDG.E.64 R10, desc[UR4][R28.64+0x8] ;  /* 0x000008041c0a7981 */ /* 0x000ee8000c1e1b00 */
[----:B------:R-:W4:Y:S01]  /*0580*/  LDG.E.64 R18, desc[UR4][R20.64] ;  /* 0x0000000414127981 */ /* 0x000f22000c1e1b00 */
[----:B------:R-:W-:-:S03]  /*0590*/  IMAD.WIDE R22, R0, 0x8, R20 ;  /* 0x0000000800167825 */ /* 0x000fc600078e0214 */
[----:B------:R-:W4:Y:S04]  /*05a0*/  LDG.E.64 R16, desc[UR4][R28.64+0x10] ;  /* 0x000010041c107981 */ /* 0x000f28000c1e1b00 */
[----:B------:R-:W5:Y:S04]  /*05b0*/  LDG.E.64 R22, desc[UR4][R22.64] ;  /* 0x0000000416167981 */ /* 0x000f68000c1e1b00 */
[----:B------:R-:W5:Y:S01]  /*05c0*/  LDG.E.64 R20, desc[UR4][R28.64+0x18] ;  /* 0x000018041c147981 */ /* 0x000f62000c1e1b00 */
[----:B------:R-:W-:Y:S01]  /*05d0*/  IADD3 R24, PT, PT, R24, 0x4, RZ ;  /* 0x0000000418187810 */ /* 0x000fe20007ffe0ff */
[----:B--2---:R-:W-:-:S08]  /*05e0*/  DFMA R8, R26, R8, R12 ;  /* 0x000000081a08722b */ /* 0x004fd0000000000c */
[----:B---3--:R-:W-:-:S08]  /*05f0*/  DFMA R8, R10, R14, R8 ;  /* 0x0000000e0a08722b */ /* 0x008fd00000000008 */
[----:B----4-:R-:W-:-:S08]  /*0600*/  DFMA R8, R16, R18, R8 ;  /* 0x000000121008722b */ /* 0x010fd00000000008 */
[----:B-----5:R-:W-:-:S11]  /*0610*/  DFMA R12, R20, R22, R8 ;  /* 0x00000016140c722b */ /* 0x020fd60000000008 */
.L_x_17:
[----:B------:R-:W-:Y:S05]  /*0620*/  @!P1 BRA `(.L_x_14) ;  /* 0x0000000000689947 */ /* 0x000fea0003800000 */
[----:B------:R-:W-:Y:S02]  /*0630*/  ISETP.NE.AND P0, PT, R4, 0x1, PT ;  /* 0x000000010400780c */ /* 0x000fe40003f05270 */
[----:B------:R-:W-:-:S04]  /*0640*/  LOP3.LUT R6, R5, 0x1, RZ, 0xc0, !PT ;  /* 0x0000000105067812 */ /* 0x000fc800078ec0ff */
[----:B------:R-:W-:-:S07]  /*0650*/  ISETP.NE.U32.AND P1, PT, R6, 0x1, PT ;  /* 0x000000010600780c */ /* 0x000fce0003f25070 */
[----:B------:R-:W0:Y:S01]  /*0660*/  @P0 LDC.64 R18, c[0x0][0x388] ;  /* 0x0000e200ff120b82 */ /* 0x000e220000000a00 */
[----:B------:R-:W-:Y:S01]  /*0670*/  @P0 IADD3 R9, PT, PT, R7, R24, RZ ;  /* 0x0000001807090210 */ /* 0x000fe20007ffe0ff */
[----:B------:R-:W-:-:S06]  /*0680*/  @P0 IMAD R21, R24, R0, R3 ;  /* 0x0000000018150224 */ /* 0x000fcc00078e0203 */
[----:B------:R-:W1:Y:S08]  /*0690*/  @P0 LDC.64 R4, c[0x0][0x390] ;  /* 0x0000e400ff040b82 */ /* 0x000e700000000a00 */
[----:B------:R-:W2:Y:S08]  /*06a0*/  @!P1 LDC.64 R14, c[0x0][0x388] ;  /* 0x0000e200ff0e9b82 */ /* 0x000eb00000000a00 */
[----:B------:R-:W3:Y:S01]  /*06b0*/  @!P1 LDC.64 R10, c[0x0][0x390] ;  /* 0x0000e400ff0a9b82 */ /* 0x000ee20000000a00 */
[----:B0-----:R-:W-:Y:S01]  /*06c0*/  @P0 IMAD.WIDE R18, R9, 0x8, R18 ;  /* 0x0000000809120825 */ /* 0x001fe200078e0212 */
[----:B------:R-:W-:-:S04]  /*06d0*/  @P0 IADD3 R24, PT, PT, R24, 0x2, RZ ;  /* 0x0000000218180810 */ /* 0x000fc80007ffe0ff */
[----:B------:R-:W4:Y:S01]  /*06e0*/  @P0 LDG.E.64 R8, desc[UR4][R18.64] ;  /* 0x0000000412080981 */ /* 0x000f22000c1e1b00 */
[----:B-1----:R-:W-:-:S05]  /*06f0*/  @P0 IMAD.WIDE R20, R21, 0x8, R4 ;  /* 0x0000000815140825 */ /* 0x002fca00078e0204 */
[----:B------:R-:W4:Y:S01]  /*0700*/  @P0 LDG.E.64 R4, desc[UR4][R20.64] ;  /* 0x0000000414040981 */ /* 0x000f22000c1e1b00 */
[----:B------:R-:W-:Y:S01]  /*0710*/  @P0 IMAD.WIDE R16, R0, 0x8, R20 ;  /* 0x0000000800100825 */ /* 0x000fe200078e0214 */
[----:B------:R-:W-:Y:S02]  /*0720*/  @!P1 IADD3 R23, PT, PT, R7, R24, RZ ;  /* 0x0000001807179210 */ /* 0x000fe40007ffe0ff */
[----:B------:R-:W5:Y:S01]  /*0730*/  @P0 LDG.E.64 R6, desc[UR4][R18.64+0x8] ;  /* 0x0000080412060981 */ /* 0x000f62000c1e1b00 */
[----:B------:R-:W-:-:S03]  /*0740*/  @!P1 IMAD R25, R24, R0, R3 ;  /* 0x0000000018199224 */ /* 0x000fc600078e0203 */
[----:B------:R-:W5:Y:S01]  /*0750*/  @P0 LDG.E.64 R16, desc[UR4][R16.64] ;  /* 0x0000000410100981 */ /* 0x000f62000c1e1b00 */
[----:B--2---:R-:W-:-:S04]  /*0760*/  @!P1 IMAD.WIDE R14, R23, 0x8, R14 ;  /* 0x00000008170e9825 */ /* 0x004fc800078e020e */
[----:B---3--:R-:W-:Y:S02]  /*0770*/  @!P1 IMAD.WIDE R10, R25, 0x8, R10 ;  /* 0x00000008190a9825 */ /* 0x008fe400078e020a */
[----:B------:R-:W2:Y:S04]  /*0780*/  @!P1 LDG.E.64 R14, desc[UR4][R14.64] ;  /* 0x000000040e0e9981 */ /* 0x000ea8000c1e1b00 */
[----:B------:R-:W2:Y:S01]  /*0790*/  @!P1 LDG.E.64 R10, desc[UR4][R10.64] ;  /* 0x000000040a0a9981 */ /* 0x000ea2000c1e1b00 */
[----:B----4-:R-:W-:-:S08]  /*07a0*/  @P0 DFMA R4, R8, R4, R12 ;  /* 0x000000040804022b */ /* 0x010fd0000000000c */
[----:B-----5:R-:W-:-:S08]  /*07b0*/  @P0 DFMA R12, R6, R16, R4 ;  /* 0x00000010060c022b */ /* 0x020fd00000000004 */
[----:B--2---:R-:W-:-:S11]  /*07c0*/  @!P1 DFMA R12, R14, R10, R12 ;  /* 0x0000000a0e0c922b */ /* 0x004fd6000000000c */
.L_x_14:
[----:B------:R-:W0:Y:S01]  /*07d0*/  LDC.64 R4, c[0x0][0x380] ;  /* 0x0000e000ff047b82 */ /* 0x000e220000000a00 */
[----:B------:R-:W-:-:S04]  /*07e0*/  IMAD R3, R2, R0, R3 ;  /* 0x0000000002037224 */ /* 0x000fc800078e0203 */
[----:B0-----:R-:W-:-:S05]  /*07f0*/  IMAD.WIDE R2, R3, 0x8, R4 ;  /* 0x0000000803027825 */ /* 0x001fca00078e0204 */
[----:B------:R-:W-:Y:S01]  /*0800*/  STG.E.64 desc[UR4][R2.64], R12 ;  /* 0x0000000c02007986 */ /* 0x000fe2000c101b04 */
[----:B------:R-:W-:Y:S05]  /*0810*/  EXIT ;  /* 0x000000000000794d */ /* 0x000fea0003800000 */
.L_x_18:
        /* <DEDUP_REMOVED lines=14> */
.L_x_39:


//--------------------- .text._Z6_LAddDPdS_diiii  --------------------------
	.section	.text._Z6_LAddDPdS_diiii,"ax",@progbits
	.align	128
        .global         _Z6_LAddDPdS_diiii
        .type           _Z6_LAddDPdS_diiii,@function
        .size           _Z6_LAddDPdS_diiii,(.L_x_40 - _Z6_LAddDPdS_diiii)
        .other          _Z6_LAddDPdS_diiii,@"STO_CUDA_ENTRY STV_DEFAULT"
_Z6_LAddDPdS_diiii:
.text._Z6_LAddDPdS_diiii:
        /* <DEDUP_REMOVED lines=15> */
[----:B------:R-:W1:Y:S01]  /*00f0*/  LDCU.64 UR4, c[0x0][0x358] ;  /* 0x00006b00ff0477ac */ /* 0x000e620008000a00 */
[----:B------:R-:W2:Y:S05]  /*0100*/  LDCU.64 UR8, c[0x0][0x390] ;  /* 0x00007200ff0877ac */ /* 0x000eaa0008000a00 */
[----:B------:R-:W3:Y:S01]  /*0110*/  LDC R2, c[0x0][0x39c] ;  /* 0x0000e700ff027b82 */ /* 0x000ee20000000800 */
[----:B0-----:R-:W-:-:S04]  /*0120*/  IABS R5, R12 ;  /* 0x0000000c00057213 */ /* 0x001fc80000000000 */
[----:B------:R-:W0:Y:S01]  /*0130*/  I2F.RP R10, R5 ;  /* 0x00000005000a7306 */ /* 0x000e220000209400 */
[----:B---3--:R-:W-:Y:S02]  /*0140*/  IABS R4, R2 ;  /* 0x0000000200047213 */ /* 0x008fe40000000000 */
[----:B------:R-:W-:-:S05]  /*0150*/  ISETP.NE.AND P3, PT, R2, RZ, PT ;  /* 0x000000ff0200720c */ /* 0x000fca0003f65270 */
[----:B------:R-:W3:Y:S08]  /*0160*/  I2F.RP R11, R4 ;  /* 0x00000004000b7306 */ /* 0x000ef00000209400 */
[----:B0-----:R-:W0:Y:S08]  /*0170*/  MUFU.RCP R10, R10 ;  /* 0x0000000a000a7308 */ /* 0x001e300000001000 */
[----:B---3--:R-:W3:Y:S01]  /*0180*/  MUFU.RCP R11, R11 ;  /* 0x0000000b000b7308 */ /* 0x008ee20000001000 */
[----:B0-----:R-:W-:Y:S01]  /*0190*/  VIADD R6, R10, 0xffffffe ;  /* 0x0ffffffe0a067836 */ /* 0x001fe20000000000 */
[----:B------:R-:W-:-:S06]  /*01a0*/  IABS R10, R3 ;  /* 0x00000003000a7213 */ /* 0x000fcc0000000000 */
[----:B------:R0:W4:Y:S01]  /*01b0*/  F2I.FTZ.U32.TRUNC.NTZ R7, R6 ;  /* 0x0000000600077305 */ /* 0x000122000021f000 */
[----:B---3--:R-:W-:Y:S01]  /*01c0*/  VIADD R8, R11, 0xffffffe ;  /* 0x0ffffffe0b087836 */ /* 0x008fe20000000000 */
[----:B------:R-:W-:-:S06]  /*01d0*/  IABS R11, R0 ;  /* 0x00000000000b7213 */ /* 0x000fcc0000000000 */
[----:B------:R3:W5:Y:S01]  /*01e0*/  F2I.FTZ.U32.TRUNC.NTZ R9, R8 ;  /* 0x0000000800097305 */ /* 0x000762000021f000 */
[----:B0-----:R-:W-:Y:S01]  /*01f0*/  HFMA2 R6, -RZ, RZ, 0, 0 ;  /* 0x00000000ff067431 */ /* 0x001fe200000001ff */
[----:B----4-:R-:W-:Y:S01]  /*0200*/  IADD3 R14, PT, PT, RZ, -R7, RZ ;  /* 0x80000007ff0e7210 */ /* 0x010fe20007ffe0ff */
[----:B---3--:R-:W-:-:S04]  /*0210*/  IMAD.MOV.U32 R8, RZ, RZ, RZ ;  /* 0x000000ffff087224 */ /* 0x008fc800078e00ff */
[----:B------:R-:W-:Y:S02]  /*0220*/  IMAD R13, R14, R5, RZ ;  /* 0x000000050e0d7224 */ /* 0x000fe400078e02ff */
[----:B-----5:R-:W-:Y:S02]  /*0230*/  IMAD.MOV R15, RZ, RZ, -R9 ;  /* 0x000000ffff0f7224 */ /* 0x020fe400078e0a09 */
[----:B------:R-:W-:-:S04]  /*0240*/  IMAD.HI.U32 R6, R7, R13, R6 ;  /* 0x0000000d07067227 */ /* 0x000fc800078e0006 */
[----:B------:R-:W-:Y:S02]  /*0250*/  IMAD R7, R15, R4, RZ ;  /* 0x000000040f077224 */ /* 0x000fe400078e02ff */
[----:B------:R-:W-:-:S04]  /*0260*/  IMAD.HI.U32 R6, R6, R10, RZ ;  /* 0x0000000a06067227 */ /* 0x000fc800078e00ff */
[----:B------:R-:W-:Y:S01]  /*0270*/  IMAD.HI.U32 R8, R9, R7, R8 ;  /* 0x0000000709087227 */ /* 0x000fe200078e0008 */
[----:B------:R-:W-:-:S05]  /*0280*/  IADD3 R6, PT, PT, -R6, RZ, RZ ;  /* 0x000000ff06067210 */ /* 0x000fca0007ffe1ff */
[----:B------:R-:W-:-:S04]  /*0290*/  IMAD.HI.U32 R8, R8, R11, RZ ;  /* 0x0000000b08087227 */ /* 0x000fc800078e00ff */
[C---:B------:R-:W-:Y:S02]  /*02a0*/  IMAD R10, R5.reuse, R6, R10 ;  /* 0x00000006050a7224 */ /* 0x040fe400078e020a */
[----:B------:R-:W-:Y:S01]  /*02b0*/  IMAD.MOV R8, RZ, RZ, -R8 ;  /* 0x000000ffff087224 */ /* 0x000fe200078e0a08 */
[----:B------:R-:W0:Y:S02]  /*02c0*/  LDC.64 R6, c[0x0][0x388] ;  /* 0x0000e200ff067b82 */ /* 0x000e240000000a00 */
[----:B------:R-:W-:Y:S01]  /*02d0*/  ISETP.GT.U32.AND P0, PT, R5, R10, PT ;  /* 0x0000000a0500720c */ /* 0x000fe20003f04070 */
[----:B------:R-:W-:-:S05]  /*02e0*/  IMAD R11, R4, R8, R11 ;  /* 0x00000008040b7224 */ /* 0x000fca00078e020b */
[----:B------:R-:W-:Y:S01]  /*02f0*/  ISETP.GT.U32.AND P1, PT, R4, R11, PT ;  /* 0x0000000b0400720c */ /* 0x000fe20003f24070 */
[----:B------:R-:W3:Y:S06]  /*0300*/  LDC.64 R8, c[0x0][0x380] ;  /* 0x0000e000ff087b82 */ /* 0x000eec0000000a00 */
[----:B------:R-:W-:-:S04]  /*0310*/  @!P0 IADD3 R10, PT, PT, R10, -R5, RZ ;  /* 0x800000050a0a8210 */ /* 0x000fc80007ffe0ff */
[----:B------:R-:W-:Y:S02]  /*0320*/  ISETP.GT.U32.AND P2, PT, R5, R10, PT ;  /* 0x0000000a0500720c */ /* 0x000fe40003f44070 */
[----:B------:R-:W-:Y:S01]  /*0330*/  @!P1 IMAD.IADD R11, R11, 0x1, -R4 ;  /* 0x000000010b0b9824 */ /* 0x000fe200078e0a04 */
[----:B------:R-:W-:-:S04]  /*0340*/  ISETP.GE.AND P1, PT, R3, RZ, PT ;  /* 0x000000ff0300720c */ /* 0x000fc80003f26270 */
[----:B------:R-:W-:-:S06]  /*0350*/  ISETP.GT.U32.AND P0, PT, R4, R11, PT ;  /* 0x0000000b0400720c */ /* 0x000fcc0003f04070 */
[----:B------:R-:W-:Y:S01]  /*0360*/  @!P2 IADD3 R10, PT, PT, R10, -R5, RZ ;  /* 0x800000050a0aa210 */ /* 0x000fe20007ffe0ff */
[----:B------:R-:W-:Y:S01]  /*0370*/  IMAD R5, R3, UR7, R0 ;  /* 0x0000000703057c24 */ /* 0x000fe2000f8e0200 */
[----:B------:R-:W-:Y:S02]  /*0380*/  ISETP.NE.AND P2, PT, R12, RZ, PT ;  /* 0x000000ff0c00720c */ /* 0x000fe40003f45270 */
[----:B------:R-:W-:-:S03]  /*0390*/  @!P1 IADD3 R10, PT, PT, -R10, RZ, RZ ;  /* 0x000000ff0a0a9210 */ /* 0x000fc60007ffe1ff */
[----:B------:R-:W-:Y:S02]  /*03a0*/  @!P0 IMAD.IADD R11, R11, 0x1, -R4 ;  /* 0x000000010b0b8824 */ /* 0x000fe400078e0a04 */
[----:B---3--:R-:W-:-:S04]  /*03b0*/  IMAD.WIDE R4, R5, 0x8, R8 ;  /* 0x0000000805047825 */ /* 0x008fc800078e0208 */
[----:B------:R-:W-:Y:S01]  /*03c0*/  @!P4 IMAD.MOV R11, RZ, RZ, -R11 ;  /* 0x000000ffff0bc224 */ /* 0x000fe200078e0a0b */
[----:B------:R-:W-:Y:S02]  /*03d0*/  @!P3 LOP3.LUT R11, RZ, R2, RZ, 0x33, !PT ;  /* 0x00000002ff0bb212 */ /* 0x000fe400078e33ff */
[----:B------:R-:W-:-:S05]  /*03e0*/  @!P2 LOP3.LUT R10, RZ, R12, RZ, 0x33, !PT ;  /* 0x0000000cff0aa212 */ /* 0x000fca00078e33ff */
[----:B------:R-:W-:-:S04]  /*03f0*/  IMAD R3, R10, R2, R11 ;  /* 0x000000020a037224 */ /* 0x000fc800078e020b */
[----:B0-----:R-:W-:Y:S02]  /*0400*/  IMAD.WIDE R2, R3, 0x8, R6 ;  /* 0x0000000803027825 */ /* 0x001fe400078e0206 */
[----:B-1----:R-:W2:Y:S04]  /*0410*/  LDG.E.64 R6, desc[UR4][R4.64] ;  /* 0x0000000404067981 */ /* 0x002ea8000c1e1b00 */
[----:B------:R-:W2:Y:S02]  /*0420*/  LDG.E.64 R2, desc[UR4][R2.64] ;  /* 0x0000000402027981 */ /* 0x000ea4000c1e1b00 */
[----:B--2---:R-:W-:-:S07]  /*0430*/  DFMA R6, R2, UR8, R6 ;  /* 0x0000000802067c2b */ /* 0x004fce0008000006 */
[----:B------:R-:W-:Y:S01]  /*0440*/  STG.E.64 desc[UR4][R4.64], R6 ;  /* 0x0000000604007986 */ /* 0x000fe2000c101b04 */
[----:B------:R-:W-:Y:S05]  /*0450*/  EXIT ;  /* 0x000000000000794d */ /* 0x000fea0003800000 */
.L_x_19:
        /* <DEDUP_REMOVED lines=10> */
.L_x_40:


//--------------------- .text._Z6_2AddDPdS_S_iiii --------------------------
	.section	.text._Z6_2AddDPdS_S_iiii,"ax",@progbits
	.align	128
        .global         _Z6_2AddDPdS_S_iiii
        .type           _Z6_2AddDPdS_S_iiii,@function
        .size           _Z6_2AddDPdS_S_iiii,(.L_x_41 - _Z6_2AddDPdS_S_iiii)
        .other          _Z6_2AddDPdS_S_iiii,@"STO_CUDA_ENTRY STV_DEFAULT"
_Z6_2AddDPdS_S_iiii:
.text._Z6_2AddDPdS_S_iiii:
        /* <DEDUP_REMOVED lines=69> */
[----:B--2---:R-:W-:-:S07]  /*0450*/  DADD R6, R2, R4 ;  /* 0x0000000002067229 */ /* 0x004fce0000000004 */
[----:B------:R-:W-:Y:S01]  /*0460*/  STG.E.64 desc[UR4][R8.64], R6 ;  /* 0x0000000608007986 */ /* 0x000fe2000c101b04 */
[----:B------:R-:W-:Y:S05]  /*0470*/  EXIT ;  /* 0x000000000000794d */ /* 0x000fea0003800000 */
.L_x_20:
        /* <DEDUP_REMOVED lines=16> */
.L_x_41:


//--------------------- .text._Z5_AddDPdS_iiii    --------------------------
	.section	.text._Z5_AddDPdS_iiii,"ax",@progbits
	.align	128
        .global         _Z5_AddDPdS_iiii
        .type           _Z5_AddDPdS_iiii,@function
        .size           _Z5_AddDPdS_iiii,(.L_x_42 - _Z5_AddDPdS_iiii)
        .other          _Z5_AddDPdS_iiii,@"STO_CUDA_ENTRY STV_DEFAULT"
_Z5_AddDPdS_iiii:
.text._Z5_AddDPdS_iiii:
        /* <DEDUP_REMOVED lines=27> */
[----:B--2---:R-:W-:Y:S01]  /*01b0*/  VIADD R8, R11, 0xffffffe ;  /* 0x0ffffffe0b087836 */ /* 0x004fe20000000000 */
[----:B------:R-:W-:-:S06]  /*01c0*/  IABS R11, R0 ;  /* 0x00000000000b7213 */ /* 0x000fcc0000000000 */
[----:B------:R2:W4:Y:S01]  /*01d0*/  F2I.FTZ.U32.TRUNC.NTZ R9, R8 ;  /* 0x0000000800097305 */ /* 0x000522000021f000 */
[----:B0-----:R-:W-:Y:S01]  /*01e0*/  HFMA2 R6, -RZ, RZ, 0, 0 ;  /* 0x00000000ff067431 */ /* 0x001fe200000001ff */
[----:B---3--:R-:W-:Y:S01]  /*01f0*/  IADD3 R14, PT, PT, RZ, -R7, RZ ;  /* 0x80000007ff0e7210 */ /* 0x008fe20007ffe0ff */
[----:B--2---:R-:W-:-:S04]  /*0200*/  IMAD.MOV.U32 R8, RZ, RZ, RZ ;  /* 0x000000ffff087224 */ /* 0x004fc800078e00ff */
[----:B------:R-:W-:Y:S02]  /*0210*/  IMAD R13, R14, R5, RZ ;  /* 0x000000050e0d7224 */ /* 0x000fe400078e02ff */
[----:B----4-:R-:W-:Y:S02]  /*0220*/  IMAD.MOV R15, RZ, RZ, -R9 ;  /* 0x000000ffff0f7224 */ /* 0x010fe400078e0a09 */
        /* <DEDUP_REMOVED lines=12> */
[----:B------:R-:W2:Y:S06]  /*02f0*/  LDC.64 R8, c[0x0][0x380] ;  /* 0x0000e000ff087b82 */ /* 0x000eac0000000a00 */
        /* <DEDUP_REMOVED lines=10> */
[----:B--2---:R-:W-:-:S04]  /*03a0*/  IMAD.WIDE R4, R5, 0x8, R8 ;  /* 0x0000000805047825 */ /* 0x004fc800078e0208 */
[----:B------:R-:W-:Y:S01]  /*03b0*/  @!P4 IMAD.MOV R11, RZ, RZ, -R11 ;  /* 0x000000ffff0bc224 */ /* 0x000fe200078e0a0b */
[----:B------:R-:W-:Y:S02]  /*03c0*/  @!P3 LOP3.LUT R11, RZ, R2, RZ, 0x33, !PT ;  /* 0x00000002ff0bb212 */ /* 0x000fe400078e33ff */
[----:B------:R-:W-:-:S05]  /*03d0*/  @!P2 LOP3.LUT R10, RZ, R12, RZ, 0x33, !PT ;  /* 0x0000000cff0aa212 */ /* 0x000fca00078e33ff */
[----:B------:R-:W-:-:S04]  /*03e0*/  IMAD R3, R10, R2, R11 ;  /* 0x000000020a037224 */ /* 0x000fc800078e020b */
[----:B0-----:R-:W-:Y:S02]  /*03f0*/  IMAD.WIDE R2, R3, 0x8, R6 ;  /* 0x0000000803027825 */ /* 0x001fe400078e0206 */
[----:B-1----:R-:W2:Y:S04]  /*0400*/  LDG.E.64 R6, desc[UR4][R4.64] ;  /* 0x0000000404067981 */ /* 0x002ea8000c1e1b00 */
[----:B------:R-:W2:Y:S02]  /*0410*/  LDG.E.64 R2, desc[UR4][R2.64] ;  /* 0x0000000402027981 */ /* 0x000ea4000c1e1b00 */
[----:B--2---:R-:W-:-:S07]  /*0420*/  DADD R6, R2, R6 ;  /* 0x0000000002067229 */ /* 0x004fce0000000006 */
[----:B------:R-:W-:Y:S01]  /*0430*/  STG.E.64 desc[UR4][R4.64], R6 ;  /* 0x0000000604007986 */ /* 0x000fe2000c101b04 */
[----:B------:R-:W-:Y:S05]  /*0440*/  EXIT ;  /* 0x000000000000794d */ /* 0x000fea0003800000 */
.L_x_21:
        /* <DEDUP_REMOVED lines=11> */
.L_x_42:


//--------------------- .text._Z6_InitDPddii      --------------------------
	.section	.text._Z6_InitDPddii,"ax",@progbits
	.align	128
        .global         _Z6_InitDPddii
        .type           _Z6_InitDPddii,@function
        .size           _Z6_InitDPddii,(.L_x_43 - _Z6_InitDPddii)
        .other          _Z6_InitDPddii,@"STO_CUDA_ENTRY STV_DEFAULT"
_Z6_InitDPddii:
.text._Z6_InitDPddii:
        /* <DEDUP_REMOVED lines=16> */
[----:B------:R-:W1:Y:S01]  /*0100*/  LDC.64 R4, c[0x0][0x388] ;  /* 0x0000e200ff047b82 */ /* 0x000e620000000a00 */
[----:B0-----:R-:W-:-:S05]  /*0110*/  IMAD.WIDE R2, R7, 0x8, R2 ;  /* 0x0000000807027825 */ /* 0x001fca00078e0202 */
[----:B-1----:R-:W-:Y:S01]  /*0120*/  STG.E.64 desc[UR4][R2.64], R4 ;  /* 0x0000000402007986 */ /* 0x002fe2000c101b04 */
[----:B------:R-:W-:Y:S05]  /*0130*/  EXIT ;  /* 0x000000000000794d */ /* 0x000fea0003800000 */
.L_x_22:
        /* <DEDUP_REMOVED lines=12> */
.L_x_43:


//--------------------- .text._Z5_MulIPiS_S_iii   --------------------------
	.section	.text._Z5_MulIPiS_S_iii,"ax",@progbits
	.align	128
        .global         _Z5_MulIPiS_S_iii
        .type           _Z5_MulIPiS_S_iii,@function
        .size           _Z5_MulIPiS_S_iii,(.L_x_44 - _Z5_MulIPiS_S_iii)
        .other          _Z5_MulIPiS_S_iii,@"STO_CUDA_ENTRY STV_DEFAULT"
_Z5_MulIPiS_S_iii:
.text._Z5_MulIPiS_S_iii:
[----:B------:R-:W-:Y:S01]  /*0000*/  LDC R1, c[0x0][0x37c] ;  /* 0x0000df00ff017b82 */ /* 0x000fe20000000800 */
[----:B------:R-:W0:Y:S07]  /*0010*/  S2R R8, SR_TID.Y ;  /* 0x0000000000087919 */ /* 0x000e2e0000002200 */
[----:B------:R-:W1:Y:S01]  /*0020*/  S2UR UR4, SR_CTAID.Y ;  /* 0x00000000000479c3 */ /* 0x000e620000002600 */
[----:B------:R-:W2:Y:S01]  /*0030*/  LDCU UR8, c[0x0][0x3a0] ;  /* 0x00007400ff0877ac */ /* 0x000ea20008000800 */
[----:B------:R-:W3:Y:S01]  /*0040*/  S2R R3, SR_TID.X ;  /* 0x0000000000037919 */ /* 0x000ee20000002100 */
[----:B------:R-:W4:Y:S05]  /*0050*/  LDCU UR7, c[0x0][0x39c] ;  /* 0x00007380ff0777ac */ /* 0x000f2a0008000800 */
[----:B------:R-:W3:Y:S01]  /*0060*/  LDC R2, c[0x0][0x360] ;  /* 0x0000d800ff027b82 */ /* 0x000ee20000000800 */
[----:B------:R-:W1:Y:S07]  /*0070*/  LDCU UR5, c[0x0][0x364] ;  /* 0x00006c80ff0577ac */ /* 0x000e6e0008000800 */
[----:B------:R-:W3:Y:S01]  /*0080*/  S2UR UR6, SR_CTAID.X ;  /* 0x00000000000679c3 */ /* 0x000ee20000002500 */
[----:B-1----:R-:W-:-:S06]  /*0090*/  UIMAD UR4, UR4, UR5, URZ ;  /* 0x00000005040472a4 */ /* 0x002fcc000f8e02ff */
[----:B0-----:R-:W-:-:S04]  /*00a0*/  IADD3 R0, PT, PT, R8, UR4, RZ ;  /* 0x0000000408007c10 */ /* 0x001fc8000fffe0ff */
[----:B--2---:R-:W-:Y:S01]  /*00b0*/  ISETP.GE.AND P0, PT, R0, UR8, PT ;  /* 0x0000000800007c0c */ /* 0x004fe2000bf06270 */
[----:B---3--:R-:W-:-:S05]  /*00c0*/  IMAD R3, R2, UR6, R3 ;  /* 0x0000000602037c24 */ /* 0x008fca000f8e0203 */
[----:B----4-:R-:W-:-:S13]  /*00d0*/  ISETP.GE.OR P0, PT, R3, UR7, P0 ;  /* 0x0000000703007c0c */ /* 0x010fda0008706670 */
[----:B------:R-:W-:Y:S05]  /*00e0*/  @P0 EXIT ;  /* 0x000000000000094d */ /* 0x000fea0003800000 */
[----:B------:R-:W0:Y:S01]  /*00f0*/  LDC R5, c[0x0][0x398] ;  /* 0x0000e600ff057b82 */ /* 0x000e220000000800 */
[----:B------:R-:W1:Y:S01]  /*0100*/  LDCU.64 UR6, c[0x0][0x358] ;  /* 0x00006b00ff0677ac */ /* 0x000e620008000a00 */
[----:B------:R-:W-:Y:S01]  /*0110*/  HFMA2 R18, -RZ, RZ, 0, 0 ;  /* 0x00000000ff127431 */ /* 0x000fe200000001ff */
[----:B0-----:R-:W-:-:S13]  /*0120*/  ISETP.GE.AND P0, PT, R5, 0x1, PT ;  /* 0x000000010500780c */ /* 0x001fda0003f06270 */
[----:B-1----:R-:W-:Y:S05]  /*0130*/  @!P0 BRA `(.L_x_23) ;  /* 0x0000000400f08947 */ /* 0x002fea0003800000 */
[----:B------:R-:W-:Y:S01]  /*0140*/  ISETP.GE.U32.AND P1, PT, R5, 0x8, PT ;  /* 0x000000080500780c */ /* 0x000fe20003f26070 */
[----:B------:R-:W-:Y:S01]  /*0150*/  IMAD R6, R3, R5, RZ ;  /* 0x0000000503067224 */ /* 0x000fe200078e02ff */
[----:B------:R-:W-:Y:S02]  /*0160*/  LOP3.LUT R4, R5, 0x7, RZ, 0xc0, !PT ;  /* 0x0000000705047812 */ /* 0x000fe400078ec0ff */
[----:B------:R-:W-:Y:S02]  /*0170*/  MOV R7, RZ ;  /* 0x000000ff00077202 */ /* 0x000fe40000000f00 */
[----:B------:R-:W-:Y:S02]  /*0180*/  ISETP.NE.AND P0, PT, R4, RZ, PT ;  /* 0x000000ff0400720c */ /* 0x000fe40003f05270 */
[----:B------:R-:W-:-:S05]  /*0190*/  MOV R18, RZ ;  /* 0x000000ff00127202 */ /* 0x000fca0000000f00 */
[----:B------:R-:W-:Y:S06]  /*01a0*/  @!P1 BRA `(.L_x_24) ;  /* 0x0000000000ec9947 */ /* 0x000fec0003800000 */
[C---:B------:R-:W-:Y:S01]  /*01b0*/  LOP3.LUT R7, R5.reuse, 0x7ffffff8, RZ, 0xc0, !PT ;  /* 0x7ffffff805077812 */ /* 0x040fe200078ec0ff */
[C---:B------:R-:W-:Y:S01]  /*01c0*/  IMAD R10, R5.reuse, 0x3, R0 ;  /* 0x00000003050a7824 */ /* 0x040fe200078e0200 */
[C---:B------:R-:W-:Y:S01]  /*01d0*/  IADD3 R8, PT, PT, R5.reuse, UR4, R8 ;  /* 0x0000000405087c10 */ /* 0x040fe2000fffe008 */
[C-C-:B------:R-:W-:Y:S01]  /*01e0*/  IMAD R9, R5.reuse, 0x5, R0.reuse ;  /* 0x0000000505097824 */ /* 0x140fe200078e0200 */
[CC--:B------:R-:W-:Y:S01]  /*01f0*/  LEA R2, R5.reuse, R0.reuse, 0x1 ;  /* 0x0000000005027211 */ /* 0x0c0fe200078e08ff */
[C-C-:B------:R-:W-:Y:S01]  /*0200*/  IMAD R11, R5.reuse, 0x6, R0.reuse ;  /* 0x00000006050b7824 */ /* 0x140fe200078e0200 */
[C---:B------:R-:W-:Y:S01]  /*0210*/  LEA R12, R5.reuse, R0, 0x2 ;  /* 0x00000000050c7211 */ /* 0x040fe200078e10ff */
[----:B------:R-:W-:Y:S01]  /*0220*/  IMAD R13, R5, 0x7, R0 ;  /* 0x00000007050d7824 */ /* 0x000fe200078e0200 */
[----:B------:R-:W-:Y:S02]  /*0230*/  MOV R18, RZ ;  /* 0x000000ff00127202 */ /* 0x000fe40000000f00 */
[----:B------:R-:W-:-:S02]  /*0240*/  MOV R28, R6 ;  /* 0x00000006001c7202 */ /* 0x000fc40000000f00 */
[----:B------:R-:W-:Y:S02]  /*0250*/  MOV R26, R0 ;  /* 0x00000000001a7202 */ /* 0x000fe40000000f00 */
[----:B------:R-:W-:-:S07]  /*0260*/  IADD3 R27, PT, PT, -R7, RZ, RZ ;  /* 0x000000ff071b7210 */ /* 0x000fce0007ffe1ff */
.L_x_25:
[----:B------:R-:W0:Y:S08]  /*0270*/  LDC.64 R16, c[0x0][0x390] ;  /* 0x0000e400ff107b82 */ /* 0x000e300000000a00 */
[----:B------:R-:W1:Y:S01]  /*0280*/  LDC.64 R14, c[0x0][0x388] ;  /* 0x0000e200ff0e7b82 */ /* 0x000e620000000a00 */
[----:B0-----:R-:W-:-:S06]  /*0290*/  IMAD.WIDE.U32 R20, R26, 0x4, R16 ;  /* 0x000000041a147825 */ /* 0x001fcc00078e0010 */
[----:B------:R-:W2:Y:S01]  /*02a0*/  LDG.E R20, desc[UR6][R20.64] ;  /* 0x0000000614147981 */ /* 0x000ea2000c1e1900 */
[----:B-1----:R-:W-:-:S05]  /*02b0*/  IMAD.WIDE R14, R28, 0x4, R14 ;  /* 0x000000041c0e7825 */ /* 0x002fca00078e020e */
[----:B------:R-:W2:Y:S01]  /*02c0*/  LDG.E R19, desc[UR6][R14.64] ;  /* 0x000000060e137981 */ /* 0x000ea2000c1e1900 */
[----:B------:R-:W-:-:S04]  /*02d0*/  IMAD.WIDE.U32 R24, R8, 0x4, R16 ;  /* 0x0000000408187825 */ /* 0x000fc800078e0010 */
[----:B------:R-:W-:Y:S02]  /*02e0*/  IMAD.WIDE.U32 R22, R2, 0x4, R16 ;  /* 0x0000000402167825 */ /* 0x000fe400078e0010 */
[----:B------:R-:W3:Y:S04]  /*02f0*/  LDG.E R24, desc[UR6][R24.64] ;  /* 0x0000000618187981 */ /* 0x000ee8000c1e1900 */
[----:B------:R-:W4:Y:S01]  /*0300*/  LDG.E R22, desc[UR6][R22.64] ;  /* 0x0000000616167981 */ /* 0x000f22000c1e1900 */
[----:B--2---:R-:W-:-:S03]  /*0310*/  IMAD R19, R19, R20, R18 ;  /* 0x0000001413137224 */ /* 0x004fc600078e0212 */
[----:B------:R-:W3:Y:S04]  /*0320*/  LDG.E R18, desc[UR6][R14.64+0x4] ;  /* 0x000004060e127981 */ /* 0x000ee8000c1e1900 */
[----:B------:R-:W4:Y:S01]  /*0330*/  LDG.E R20, desc[UR6][R14.64+0x8] ;  /* 0x000008060e147981 */ /* 0x000f22000c1e1900 */
[----:B---3--:R-:W-:Y:S02]  /*0340*/  IMAD R29, R18, R24, R19 ;  /* 0x00000018121d7224 */ /* 0x008fe400078e0213 */
[----:B------:R-:W-:Y:S01]  /*0350*/  IMAD.WIDE.U32 R18, R10, 0x4, R16 ;  /* 0x000000040a127825 */ /* 0x000fe200078e0010 */
[----:B------:R-:W2:Y:S03]  /*0360*/  LDG.E R24, desc[UR6][R14.64+0x10] ;  /* 0x000010060e187981 */ /* 0x000ea6000c1e1900 */
[----:B----4-:R-:W-:-:S02]  /*0370*/  IMAD R29, R20, R22, R29 ;  /* 0x00000016141d7224 */ /* 0x010fc400078e021d */
[--C-:B------:R-:W-:Y:S01]  /*0380*/  IMAD.WIDE.U32 R20, R12, 0x4, R16.reuse ;  /* 0x000000040c147825 */ /* 0x100fe200078e0010 */
[----:B------:R-:W3:Y:S05]  /*0390*/  LDG.E R19, desc[UR6][R18.64] ;  /* 0x0000000612137981 */ /* 0x000eea000c1e1900 */
[----:B------:R-:W2:Y:S04]  /*03a0*/  LDG.E R20, desc[UR6][R20.64] ;  /* 0x0000000614147981 */ /* 0x000ea8000c1e1900 */
[----:B------:R-:W3:Y:S01]  /*03b0*/  LDG.E R18, desc[UR6][R14.64+0xc] ;  /* 0x00000c060e127981 */ /* 0x000ee2000c1e1900 */
[----:B------:R-:W-:-:S06]  /*03c0*/  IMAD.WIDE.U32 R22, R9, 0x4, R16 ;  /* 0x0000000409167825 */ /* 0x000fcc00078e0010 */
[----:B------:R-:W4:Y:S01]  /*03d0*/  LDG.E R22, desc[UR6][R22.64] ;  /* 0x0000000616167981 */ /* 0x000f22000c1e1900 */
[----:B---3--:R-:W-:-:S03]  /*03e0*/  IMAD R29, R18, R19, R29 ;  /* 0x00000013121d7224 */ /* 0x008fc600078e021d */
[----:B------:R-:W4:Y:S01]  /*03f0*/  LDG.E R18, desc[UR6][R14.64+0x14] ;  /* 0x000014060e127981 */ /* 0x000f22000c1e1900 */
[----:B--2---:R-:W-:Y:S02]  /*0400*/  IMAD R29, R24, R20, R29 ;  /* 0x00000014181d7224 */ /* 0x004fe400078e021d */
[--C-:B------:R-:W-:Y:S01]  /*0410*/  IMAD.WIDE.U32 R24, R11, 0x4, R16.reuse ;  /* 0x000000040b187825 */ /* 0x100fe200078e0010 */
[----:B------:R-:W2:Y:S03]  /*0420*/  LDG.E R19, desc[UR6][R14.64+0x18] ;  /* 0x000018060e137981 */ /* 0x000ea6000c1e1900 */
[----:B------:R-:W-:Y:S01]  /*0430*/  IMAD.WIDE.U32 R16, R13, 0x4, R16 ;  /* 0x000000040d107825 */ /* 0x000fe200078e0010 */
[----:B------:R-:W3:Y:S04]  /*0440*/  LDG.E R20, desc[UR6][R14.64+0x1c] ;  /* 0x00001c060e147981 */ /* 0x000ee8000c1e1900 */
[----:B------:R-:W2:Y:S04]  /*0450*/  LDG.E R24, desc[UR6][R24.64] ;  /* 0x0000000618187981 */ /* 0x000ea8000c1e1900 */
[----:B------:R-:W3:Y:S01]  /*0460*/  LDG.E R16, desc[UR6][R16.64] ;  /* 0x0000000610107981 */ /* 0x000ee2000c1e1900 */
[----:B------:R-:W-:-:S04]  /*0470*/  IADD3 R27, PT, PT, R27, 0x8, RZ ;  /* 0x000000081b1b7810 */ /* 0x000fc80007ffe0ff */
[----:B------:R-:W-:Y:S02]  /*0480*/  ISETP.NE.AND P1, PT, R27, RZ, PT ;  /* 0x000000ff1b00720c */ /* 0x000fe40003f25270 */
[C---:B------:R-:W-:Y:S02]  /*0490*/  LEA R8, R5.reuse, R8, 0x3 ;  /* 0x0000000805087211 */ /* 0x040fe400078e18ff */
[C---:B------:R-:W-:Y:S02]  /*04a0*/  LEA R2, R5.reuse, R2, 0x3 ;  /* 0x0000000205027211 */ /* 0x040fe400078e18ff */
[C---:B------:R-:W-:Y:S02]  /*04b0*/  LEA R10, R5.reuse, R10, 0x3 ;  /* 0x0000000a050a7211 */ /* 0x040fe400078e18ff */
[C---:B------:R-:W-:Y:S02]  /*04c0*/  LEA R12, R5.reuse, R12, 0x3 ;  /* 0x0000000c050c7211 */ /* 0x040fe400078e18ff */
[----:B------:R-:W-:-:S02]  /*04d0*/  LEA R9, R5, R9, 0x3 ;  /* 0x0000000905097211 */ /* 0x000fc400078e18ff */
[C---:B------:R-:W-:Y:S02]  /*04e0*/  LEA R11, R5.reuse, R11, 0x3 ;  /* 0x0000000b050b7211 */ /* 0x040fe400078e18ff */
[C---:B------:R-:W-:Y:S02]  /*04f0*/  LEA R13, R5.reuse, R13, 0x3 ;  /* 0x0000000d050d7211 */ /* 0x040fe400078e18ff */
[----:B------:R-:W-:Y:S02]  /*0500*/  LEA R26, R5, R26, 0x3 ;  /* 0x0000001a051a7211 */ /* 0x000fe400078e18ff */
[----:B------:R-:W-:Y:S01]  /*0510*/  IADD3 R28, PT, PT, R28, 0x8, RZ ;  /* 0x000000081c1c7810 */ /* 0x000fe20007ffe0ff */
[----:B----4-:R-:W-:-:S04]  /*0520*/  IMAD R29, R18, R22, R29 ;  /* 0x00000016121d7224 */ /* 0x010fc800078e021d */
[----:B--2---:R-:W-:-:S04]  /*0530*/  IMAD R19, R19, R24, R29 ;  /* 0x0000001813137224 */ /* 0x004fc800078e021d */
[----:B---3--:R-:W-:Y:S01]  /*0540*/  IMAD R18, R20, R16, R19 ;  /* 0x0000001014127224 */ /* 0x008fe200078e0213 */
[----:B------:R-:W-:Y:S06]  /*0550*/  @P1 BRA `(.L_x_25) ;  /* 0xfffffffc00441947 */ /* 0x000fec000383ffff */
.L_x_24:
[----:B------:R-:W-:Y:S05]  /*0560*/  @!P0 BRA `(.L_x_23) ;  /* 0x0000000000e48947 */ /* 0x000fea0003800000 */
[----:B------:R-:W-:Y:S02]  /*0570*/  ISETP.GE.U32.AND P0, PT, R4, 0x4, PT ;  /* 0x000000040400780c */ /* 0x000fe40003f06070 */
[----:B------:R-:W-:-:S04]  /*0580*/  LOP3.LUT R2, R5, 0x3, RZ, 0xc0, !PT ;  /* 0x0000000305027812 */ /* 0x000fc800078ec0ff */
[----:B------:R-:W-:-:S07]  /*0590*/  ISETP.NE.AND P1, PT, R2, RZ, PT ;  /* 0x000000ff0200720c */ /* 0x000fce0003f25270 */
[----:B------:R-:W-:Y:S06]  /*05a0*/  @!P0 BRA `(.L_x_26) ;  /* 0x0000000000648947 */ /* 0x000fec0003800000 */
[----:B------:R-:W0:Y:S01]  /*05b0*/  LDC.64 R8, c[0x0][0x390] ;  /* 0x0000e400ff087b82 */ /* 0x000e220000000a00 */
[----:B------:R-:W-:Y:S01]  /*05c0*/  IMAD R14, R7, R5, R0 ;  /* 0x00000005070e7224 */ /* 0x000fe200078e0200 */
[----:B------:R-:W-:-:S04]  /*05d0*/  IADD3 R13, PT, PT, R6, R7, RZ ;  /* 0x00000007060d7210 */ /* 0x000fc80007ffe0ff */
[-C--:B------:R-:W-:Y:S02]  /*05e0*/  IADD3 R16, PT, PT, R14, R5.reuse, RZ ;  /* 0x000000050e107210 */ /* 0x080fe40007ffe0ff */
[----:B------:R-:W1:Y:S02]  /*05f0*/  LDC.64 R10, c[0x0][0x388] ;  /* 0x0000e200ff0a7b82 */ /* 0x000e640000000a00 */
[----:B------:R-:W-:-:S04]  /*0600*/  IADD3 R4, PT, PT, R16, R5, RZ ;  /* 0x0000000510047210 */ /* 0x000fc80007ffe0ff */
[----:B------:R-:W-:Y:S01]  /*0610*/  IADD3 R23, PT, PT, R4, R5, RZ ;  /* 0x0000000504177210 */ /* 0x000fe20007ffe0ff */
[----:B0-----:R-:W-:-:S04]  /*0620*/  IMAD.WIDE.U32 R14, R14, 0x4, R8 ;  /* 0x000000040e0e7825 */ /* 0x001fc800078e0008 */
[----:B------:R-:W-:Y:S02]  /*0630*/  IMAD.WIDE.U32 R16, R16, 0x4, R8 ;  /* 0x0000000410107825 */ /* 0x000fe400078e0008 */
[----:B------:R-:W2:Y:S02]  /*0640*/  LDG.E R14, desc[UR6][R14.64] ;  /* 0x000000060e0e7981 */ /* 0x000ea4000c1e1900 */
[----:B-1----:R-:W-:Y:S02]  /*0650*/  IMAD.WIDE R10, R13, 0x4, R10 ;  /* 0x000000040d0a7825 */ /* 0x002fe400078e020a */
[----:B------:R-:W3:Y:S02]  /*0660*/  LDG.E R16, desc[UR6][R16.64] ;  /* 0x0000000610107981 */ /* 0x000ee4000c1e1900 */
[--C-:B------:R-:W-:Y:S02]  /*0670*/  IMAD.WIDE.U32 R12, R4, 0x4, R8.reuse ;  /* 0x00000004040c7825 */ /* 0x100fe400078e0008 */
[----:B------:R-:W2:Y:S02]  /*0680*/  LDG.E R19, desc[UR6][R10.64] ;  /* 0x000000060a137981 */ /* 0x000ea4000c1e1900 */
[----:B------:R-:W-:-:S02]  /*0690*/  IMAD.WIDE.U32 R8, R23, 0x4, R8 ;  /* 0x0000000417087825 */ /* 0x000fc400078e0008 */
[----:B------:R-:W3:Y:S04]  /*06a0*/  LDG.E R21, desc[UR6][R10.64+0x4] ;  /* 0x000004060a157981 */ /* 0x000ee8000c1e1900 */
[----:B------:R-:W4:Y:S04]  /*06b0*/  LDG.E R12, desc[UR6][R12.64] ;  /* 0x000000060c0c7981 */ /* 0x000f28000c1e1900 */
[----:B------:R-:W4:Y:S04]  /*06c0*/  LDG.E R23, desc[UR6][R10.64+0x8] ;  /* 0x000008060a177981 */ /* 0x000f28000c1e1900 */
[----:B------:R-:W5:Y:S04]  /*06d0*/  LDG.E R25, desc[UR6][R10.64+0xc] ;  /* 0x00000c060a197981 */ /* 0x000f68000c1e1900 */
[----:B------:R-:W5:Y:S01]  /*06e0*/  LDG.E R8, desc[UR6][R8.64] ;  /* 0x0000000608087981 */ /* 0x000f62000c1e1900 */
[----:B------:R-:W-:Y:S01]  /*06f0*/  IADD3 R7, PT, PT, R7, 0x4, RZ ;  /* 0x0000000407077810 */ /* 0x000fe20007ffe0ff */
[----:B--2---:R-:W-:-:S04]  /*0700*/  IMAD R14, R19, R14, R18 ;  /* 0x0000000e130e7224 */ /* 0x004fc800078e0212 */
[----:B---3--:R-:W-:-:S04]  /*0710*/  IMAD R14, R21, R16, R14 ;  /* 0x00000010150e7224 */ /* 0x008fc800078e020e */
[----:B----4-:R-:W-:-:S04]  /*0720*/  IMAD R14, R23, R12, R14 ;  /* 0x0000000c170e7224 */ /* 0x010fc800078e020e */
[----:B-----5:R-:W-:-:S07]  /*0730*/  IMAD R18, R25, R8, R14 ;  /* 0x0000000819127224 */ /* 0x020fce00078e020e */
.L_x_26:
[----:B------:R-:W-:Y:S05]  /*0740*/  @!P1 BRA `(.L_x_23) ;  /* 0x00000000006c9947 */ /* 0x000fea0003800000 */
[----:B------:R-:W-:Y:S02]  /*0750*/  ISETP.NE.AND P0, PT, R2, 0x1, PT ;  /* 0x000000010200780c */ /* 0x000fe40003f05270 */
[----:B------:R-:W-:-:S04]  /*0760*/  LOP3.LUT R2, R5, 0x1, RZ, 0xc0, !PT ;  /* 0x0000000105027812 */ /* 0x000fc800078ec0ff */
[----:B------:R-:W-:-:S07]  /*0770*/  ISETP.NE.U32.AND P1, PT, R2, 0x1, PT ;  /* 0x000000010200780c */ /* 0x000fce0003f25070 */
[----:B------:R-:W0:Y:S01]  /*0780*/  @P0 LDC.64 R16, c[0x0][0x390] ;  /* 0x0000e400ff100b82 */ /* 0x000e220000000a00 */
[C-C-:B------:R-:W-:Y:S01]  /*0790*/  @P0 IMAD R14, R7.reuse, R5, R0.reuse ;  /* 0x00000005070e0224 */ /* 0x140fe200078e0200 */
[----:B------:R-:W-:Y:S02]  /*07a0*/  @P0 IADD3 R19, PT, PT, R6, R7, RZ ;  /* 0x0000000706130210 */ /* 0x000fe40007ffe0ff */
[----:B------:R-:W-:Y:S02]  /*07b0*/  @P0 IADD3 R7, PT, PT, R7, 0x2, RZ ;  /* 0x0000000207070810 */ /* 0x000fe40007ffe0ff */
[-C--:B------:R-:W-:Y:S02]  /*07c0*/  @P0 IADD3 R21, PT, PT, R14, R5.reuse, RZ ;  /* 0x000000050e150210 */ /* 0x080fe40007ffe0ff */
[----:B------:R-:W1:Y:S01]  /*07d0*/  @P0 LDC.64 R8, c[0x0][0x388] ;  /* 0x0000e200ff080b82 */ /* 0x000e620000000a00 */
[----:B------:R-:W-:-:S07]  /*07e0*/  @!P1 IMAD R5, R7, R5, R0 ;  /* 0x0000000507059224 */ /* 0x000fce00078e0200 */
[----:B------:R-:W2:Y:S08]  /*07f0*/  @!P1 LDC.64 R12, c[0x0][0x388] ;  /* 0x0000e200ff0c9b82 */ /* 0x000eb00000000a00 */
[----:B------:R-:W3:Y:S01]  /*0800*/  @!P1 LDC.64 R10, c[0x0][0x390] ;  /* 0x0000e400ff0a9b82 */ /* 0x000ee20000000a00 */
[----:B0-----:R-:W-:-:S04]  /*0810*/  @P0 IMAD.WIDE.U32 R14, R14, 0x4, R16 ;  /* 0x000000040e0e0825 */ /* 0x001fc800078e0010 */
[----:B------:R-:W-:Y:S02]  /*0820*/  @P0 IMAD.WIDE.U32 R16, R21, 0x4, R16 ;  /* 0x0000000415100825 */ /* 0x000fe400078e0010 */
[----:B------:R-:W4:Y:S02]  /*0830*/  @P0 LDG.E R14, desc[UR6][R14.64] ;  /* 0x000000060e0e0981 */ /* 0x000f24000c1e1900 */
[----:B-1----:R-:W-:Y:S01]  /*0840*/  @P0 IMAD.WIDE R8, R19, 0x4, R8 ;  /* 0x0000000413080825 */ /* 0x002fe200078e0208 */
[----:B------:R-:W-:Y:S01]  /*0850*/  @!P1 IADD3 R19, PT, PT, R6, R7, RZ ;  /* 0x0000000706139210 */ /* 0x000fe20007ffe0ff */
[----:B------:R-:W5:Y:S04]  /*0860*/  @P0 LDG.E R16, desc[UR6][R16.64] ;  /* 0x0000000610100981 */ /* 0x000f68000c1e1900 */
[----:B------:R-:W4:Y:S01]  /*0870*/  @P0 LDG.E R7, desc[UR6][R8.64] ;  /* 0x0000000608070981 */ /* 0x000f22000c1e1900 */
[----:B--2---:R-:W-:-:S03]  /*0880*/  @!P1 IMAD.WIDE R12, R19, 0x4, R12 ;  /* 0x00000004130c9825 */ /* 0x004fc600078e020c */
[----:B------:R-:W5:Y:S04]  /*0890*/  @P0 LDG.E R2, desc[UR6][R8.64+0x4] ;  /* 0x0000040608020981 */ /* 0x000f68000c1e1900 */
[----:B------:R-:W2:Y:S01]  /*08a0*/  @!P1 LDG.E R13, desc[UR6][R12.64] ;  /* 0x000000060c0d9981 */ /* 0x000ea2000c1e1900 */
[----:B---3--:R-:W-:-:S06]  /*08b0*/  @!P1 IMAD.WIDE.U32 R10, R5, 0x4, R10 ;  /* 0x00000004050a9825 */ /* 0x008fcc00078e000a */
[----:B------:R-:W2:Y:S01]  /*08c0*/  @!P1 LDG.E R10, desc[UR6][R10.64] ;  /* 0x000000060a0a9981 */ /* 0x000ea2000c1e1900 */
[----:B----4-:R-:W-:-:S04]  /*08d0*/  @P0 IMAD R7, R7, R14, R18 ;  /* 0x0000000e07070224 */ /* 0x010fc800078e0212 */
[----:B-----5:R-:W-:-:S04]  /*08e0*/  @P0 IMAD R18, R2, R16, R7 ;  /* 0x0000001002120224 */ /* 0x020fc800078e0207 */
[----:B--2---:R-:W-:-:S07]  /*08f0*/  @!P1 IMAD R18, R13, R10, R18 ;  /* 0x0000000a0d129224 */ /* 0x004fce00078e0212 */
.L_x_23:
[----:B------:R-:W0:Y:S01]  /*0900*/  LDC.64 R4, c[0x0][0x380] ;  /* 0x0000e000ff047b82 */ /* 0x000e220000000a00 */
[----:B------:R-:W-:-:S04]  /*0910*/  IMAD R3, R3, UR8, R0 ;  /* 0x0000000803037c24 */ /* 0x000fc8000f8e0200 */
[----:B0-----:R-:W-:-:S05]  /*0920*/  IMAD.WIDE R2, R3, 0x4, R4 ;  /* 0x0000000403027825 */ /* 0x001fca00078e0204 */
[----:B------:R-:W-:Y:S01]  /*0930*/  STG.E desc[UR6][R2.64], R18 ;  /* 0x0000001202007986 */ /* 0x000fe2000c101906 */
[----:B------:R-:W-:Y:S05]  /*0940*/  EXIT ;  /* 0x000000000000794d */ /* 0x000fea0003800000 */
.L_x_27:
        /* <DEDUP_REMOVED lines=11> */
.L_x_44:


//--------------------- .text._Z6_LAddIPiS_iiiii  --------------------------
	.section	.text._Z6_LAddIPiS_iiiii,"ax",@progbits
	.align	128
        .global         _Z6_LAddIPiS_iiiii
        .type           _Z6_LAddIPiS_iiiii,@function
        .size           _Z6_LAddIPiS_iiiii,(.L_x_45 - _Z6_LAddIPiS_iiiii)
        .other          _Z6_LAddIPiS_iiiii,@"STO_CUDA_ENTRY STV_DEFAULT"
_Z6_LAddIPiS_iiiii:
.text._Z6_LAddIPiS_iiiii:
[----:B------:R-:W-:Y:S01]  /*0000*/  LDC R1, c[0x0][0x37c] ;  /* 0x0000df00ff017b82 */ /* 0x000fe20000000800 */
[----:B------:R-:W0:Y:S07]  /*0010*/  S2R R0, SR_TID.Y ;  /* 0x0000000000007919 */ /* 0x000e2e0000002200 */
[----:B------:R-:W1:Y:S01]  /*0020*/  LDC R2, c[0x0][0x360] ;  /* 0x0000d800ff027b82 */ /* 0x000e620000000800 */
[----:B------:R-:W2:Y:S01]  /*0030*/  LDCU UR6, c[0x0][0x3a0] ;  /* 0x00007400ff0677ac */ /* 0x000ea20008000800 */
[----:B------:R-:W1:Y:S01]  /*0040*/  S2R R3, SR_TID.X ;  /* 0x0000000000037919 */ /* 0x000e620000002100 */
[----:B------:R-:W3:Y:S05]  /*0050*/  LDCU UR7, c[0x0][0x39c] ;  /* 0x00007380ff0777ac */ /* 0x000eea0008000800 */
[----:B------:R-:W0:Y:S08]  /*0060*/  S2UR UR5, SR_CTAID.Y ;  /* 0x00000000000579c3 */ /* 0x000e300000002600 */
[----:B------:R-:W0:Y:S08]  /*0070*/  LDC R5, c[0x0][0x364] ;  /* 0x0000d900ff057b82 */ /* 0x000e300000000800 */
[----:B------:R-:W1:Y:S01]  /*0080*/  S2UR UR4, SR_CTAID.X ;  /* 0x00000000000479c3 */ /* 0x000e620000002500 */
[----:B0-----:R-:W-:-:S05]  /*0090*/  IMAD R0, R5, UR5, R0 ;  /* 0x0000000505007c24 */ /* 0x001fca000f8e0200 */
[----:B--2---:R-:W-:Y:S01]  /*00a0*/  ISETP.GE.AND P0, PT, R0, UR6, PT ;  /* 0x0000000600007c0c */ /* 0x004fe2000bf06270 */
[----:B-1----:R-:W-:-:S05]  /*00b0*/  IMAD R3, R2, UR4, R3 ;  /* 0x0000000402037c24 */ /* 0x002fca000f8e0203 */
[----:B---3--:R-:W-:-:S13]  /*00c0*/  ISETP.GE.OR P0, PT, R3, UR7, P0 ;  /* 0x0000000703007c0c */ /* 0x008fda0008706670 */
[----:B------:R-:W-:Y:S05]  /*00d0*/  @P0 EXIT ;  /* 0x000000000000094d */ /* 0x000fea0003800000 */
[----:B------:R-:W0:Y:S01]  /*00e0*/  LDC R12, c[0x0][0x394] ;  /* 0x0000e500ff0c7b82 */ /* 0x000e220000000800 */
[----:B------:R-:W-:Y:S01]  /*00f0*/  ISETP.GE.AND P4, PT, R0, RZ, PT ;  /* 0x000000ff0000720c */ /* 0x000fe20003f86270 */
[----:B------:R-:W1:Y:S01]  /*0100*/  LDCU.64 UR4, c[0x0][0x358] ;  /* 0x00006b00ff0477ac */ /* 0x000e620008000a00 */
[----:B------:R-:W2:Y:S05]  /*0110*/  LDCU UR7, c[0x0][0x390] ;  /* 0x00007200ff0777ac */ /* 0x000eaa0008000800 */
        /* <DEDUP_REMOVED lines=42> */
[----:B---3--:R-:W-:-:S03]  /*03c0*/  IMAD.WIDE R4, R5, 0x4, R8 ;  /* 0x0000000405047825 */ /* 0x008fc600078e0208 */
[----:B------:R-:W-:Y:S02]  /*03d0*/  @!P4 IADD3 R11, PT, PT, -R11, RZ, RZ ;  /* 0x000000ff0b0bc210 */ /* 0x000fe40007ffe1ff */
[----:B------:R-:W-:Y:S02]  /*03e0*/  @!P3 LOP3.LUT R11, RZ, R2, RZ, 0x33, !PT ;  /* 0x00000002ff0bb212 */ /* 0x000fe400078e33ff */
[----:B------:R-:W-:-:S05]  /*03f0*/  @!P2 LOP3.LUT R10, RZ, R12, RZ, 0x33, !PT ;  /* 0x0000000cff0aa212 */ /* 0x000fca00078e33ff */
[----:B------:R-:W-:-:S04]  /*0400*/  IMAD R3, R10, R2, R11 ;  /* 0x000000020a037224 */ /* 0x000fc800078e020b */
[----:B0-----:R-:W-:Y:S02]  /*0410*/  IMAD.WIDE R2, R3, 0x4, R6 ;  /* 0x0000000403027825 */ /* 0x001fe400078e0206 */
[----:B-1----:R-:W2:Y:S04]  /*0420*/  LDG.E R7, desc[UR4][R4.64] ;  /* 0x0000000404077981 */ /* 0x002ea8000c1e1900 */
[----:B------:R-:W2:Y:S02]  /*0430*/  LDG.E R2, desc[UR4][R2.64] ;  /* 0x0000000402027981 */ /* 0x000ea4000c1e1900 */
[----:B--2---:R-:W-:-:S05]  /*0440*/  IMAD R7, R2, UR7, R7 ;  /* 0x0000000702077c24 */ /* 0x004fca000f8e0207 */
[----:B------:R-:W-:Y:S01]  /*0450*/  STG.E desc[UR4][R4.64], R7 ;  /* 0x0000000704007986 */ /* 0x000fe2000c101904 */
[----:B------:R-:W-:Y:S05]  /*0460*/  EXIT ;  /* 0x000000000000794d */ /* 0x000fea0003800000 */
.L_x_28:
        /* <DEDUP_REMOVED lines=9> */
.L_x_45:


//--------------------- .text._Z5_AddIPiS_iiii    --------------------------
	.section	.text._Z5_AddIPiS_iiii,"ax",@progbits
	.align	128
        .global         _Z5_AddIPiS_iiii
        .type           _Z5_AddIPiS_iiii,@function
        .size           _Z5_AddIPiS_iiii,(.L_x_46 - _Z5_AddIPiS_iiii)
        .other          _Z5_AddIPiS_iiii,@"STO_CUDA_ENTRY STV_DEFAULT"
_Z5_AddIPiS_iiii:
.text._Z5_AddIPiS_iiii:
        /* <DEDUP_REMOVED lines=54> */
[----:B------:R-:W-:Y:S01]  /*0360*/  ISETP.NE.AND P2, PT, R12, RZ, PT ;  /* 0x000000ff0c00720c */ /* 0x000fe20003f45270 */
[----:B------:R-:W-:Y:S02]  /*0370*/  IMAD R5, R3, UR7, R0 ;  /* 0x0000000703057c24 */ /* 0x000fe4000f8e0200 */
[----:B------:R-:W-:Y:S02]  /*0380*/  @!P1 IMAD.MOV R10, RZ, RZ, -R10 ;  /* 0x000000ffff0a9224 */ /* 0x000fe400078e0a0a */
[----:B------:R-:W-:Y:S01]  /*0390*/  @!P0 IADD3 R11, PT, PT, R11, -R4, RZ ;  /* 0x800000040b0b8210 */ /* 0x000fe20007ffe0ff */
[----:B--2---:R-:W-:-:S03]  /*03a0*/  IMAD.WIDE R4, R5, 0x4, R8 ;  /* 0x0000000405047825 */ /* 0x004fc600078e0208 */
[----:B------:R-:W-:Y:S02]  /*03b0*/  @!P4 IADD3 R11, PT, PT, -R11, RZ, RZ ;  /* 0x000000ff0b0bc210 */ /* 0x000fe40007ffe1ff */
[----:B------:R-:W-:Y:S02]  /*03c0*/  @!P3 LOP3.LUT R11, RZ, R2, RZ, 0x33, !PT ;  /* 0x00000002ff0bb212 */ /* 0x000fe400078e33ff */
[----:B------:R-:W-:-:S05]  /*03d0*/  @!P2 LOP3.LUT R10, RZ, R12, RZ, 0x33, !PT ;  /* 0x0000000cff0aa212 */ /* 0x000fca00078e33ff */
[----:B------:R-:W-:-:S04]  /*03e0*/  IMAD R3, R10, R2, R11 ;  /* 0x000000020a037224 */ /* 0x000fc800078e020b */
[----:B0-----:R-:W-:Y:S02]  /*03f0*/  IMAD.WIDE R2, R3, 0x4, R6 ;  /* 0x0000000403027825 */ /* 0x001fe400078e0206 */
[----:B-1----:R-:W2:Y:S04]  /*0400*/  LDG.E R7, desc[UR4][R4.64] ;  /* 0x0000000404077981 */ /* 0x002ea8000c1e1900 */
[----:B------:R-:W2:Y:S02]  /*0410*/  LDG.E R2, desc[UR4][R2.64] ;  /* 0x0000000402027981 */ /* 0x000ea4000c1e1900 */
[----:B--2---:R-:W-:-:S05]  /*0420*/  IMAD.IADD R7, R2, 0x1, R7 ;  /* 0x0000000102077824 */ /* 0x004fca00078e0207 */
[----:B------:R-:W-:Y:S01]  /*0430*/  STG.E desc[UR4][R4.64], R7 ;  /* 0x0000000704007986 */ /* 0x000fe2000c101904 */
[----:B------:R-:W-:Y:S05]  /*0440*/  EXIT ;  /* 0x000000000000794d */ /* 0x000fea0003800000 */
.L_x_29:
        /* <DEDUP_REMOVED lines=11> */
.L_x_46:


//--------------------- .text._Z6_InitIPiiii      --------------------------
	.section	.text._Z6_InitIPiiii,"ax",@progbits
	.align	128
        .global         _Z6_InitIPiiii
        .type           _Z6_InitIPiiii,@function
        .size           _Z6_InitIPiiii,(.L_x_47 - _Z6_InitIPiiii)
        .other          _Z6_InitIPiiii,@"STO_CUDA_ENTRY STV_DEFAULT"
_Z6_InitIPiiii:
.text._Z6_InitIPiiii:
        /* <DEDUP_REMOVED lines=14> */
[----:B------:R-:W0:Y:S01]  /*00e0*/  LDC.64 R2, c[0x0][0x380] ;  /* 0x0000e000ff027b82 */ /* 0x000e220000000a00 */
[----:B------:R-:W1:Y:S01]  /*00f0*/  LDCU.64 UR4, c[0x0][0x358] ;  /* 0x00006b00ff0477ac */ /* 0x000e620008000a00 */
[----:B------:R-:W-:-:S06]  /*0100*/  IMAD R5, R0, UR6, R5 ;  /* 0x0000000600057c24 */ /* 0x000fcc000f8e0205 */
[----:B------:R-:W1:Y:S01]  /*0110*/  LDC R7, c[0x0][0x388] ;  /* 0x0000e200ff077b82 */ /* 0x000e620000000800 */
[----:B0-----:R-:W-:-:S05]  /*0120*/  IMAD.WIDE R2, R5, 0x4, R2 ;  /* 0x0000000405027825 */ /* 0x001fca00078e0202 */
[----:B-1----:R-:W-:Y:S01]  /*0130*/  STG.E desc[UR4][R2.64], R7 ;  /* 0x0000000702007986 */ /* 0x002fe2000c101904 */
[----:B------:R-:W-:Y:S05]  /*0140*/  EXIT ;  /* 0x000000000000794d */ /* 0x000fea0003800000 */
.L_x_30:
        /* <DEDUP_REMOVED lines=11> */
.L_x_47:


//--------------------- .nv.shared.reserved.0     --------------------------
	.section	.nv.shared.reserved.0,"aw",@nobits
	.weak		__nv_reservedSMEM_offset_0_alias
	.size		__nv_reservedSMEM_offset_0_alias, 0, 64
	.other		__nv_reservedSMEM_offset_0_alias,@"STO_CUDA_RESERVED_SHARED STV_DEFAULT"
__nv_reservedSMEM_offset_0_alias:
	.zero		0
	.zero		64


//--------------------- .nv.constant0._Z8_ColAddDPdidii --------------------------
	.section	.nv.constant0._Z8_ColAddDPdidii,"a",@progbits
	.sectionflags	@""
	.align	4
.nv.constant0._Z8_ColAddDPdidii:
	.zero		928


//--------------------- .nv.constant0._Z5_DotDPdS_S_iiii --------------------------
	.section	.nv.constant0._Z5_DotDPdS_S_iiii,"a",@progbits
	.sectionflags	@""
	.align	4
.nv.constant0._Z5_DotDPdS_S_iiii:
	.zero		936


//--------------------- .nv.constant0._Z13_GetDiagonalDPdii --------------------------
	.section	.nv.constant0._Z13_GetDiagonalDPdii,"a",@progbits
	.sectionflags	@""
	.align	4
.nv.constant0._Z13_GetDiagonalDPdii:
	.zero		912


//--------------------- .nv.constant0._Z11_TransposeDPdS_ii --------------------------
	.section	.nv.constant0._Z11_TransposeDPdS_ii,"a",@progbits
	.sectionflags	@""
	.align	4
.nv.constant0._Z11_TransposeDPdS_ii:
	.zero		920


//--------------------- .nv.constant0._Z5_DivDPddii --------------------------
	.section	.nv.constant0._Z5_DivDPddii,"a",@progbits
	.sectionflags	@""
	.align	4
.nv.constant0._Z5_DivDPddii:
	.zero		920


//--------------------- .nv.constant0._Z7_2SMulDPdS_dii --------------------------
	.section	.nv.constant0._Z7_2SMulDPdS_dii,"a",@progbits
	.sectionflags	@""
	.align	4
.nv.constant0._Z7_2SMulDPdS_dii:
	.zero		928


//--------------------- .nv.constant0._Z6_SMulDPddii --------------------------
	.section	.nv.constant0._Z6_SMulDPddii,"a",@progbits
	.sectionflags	@""
	.align	4
.nv.constant0._Z6_SMulDPddii:
	.zero		920


//--------------------- .nv.constant0._Z5_MulDPdS_S_iii --------------------------
	.section	.nv.constant0._Z5_MulDPdS_S_iii,"a",@progbits
	.sectionflags	@""
	.align	4
.nv.constant0._Z5_MulDPdS_S_iii:
	.zero		932


//--------------------- .nv.constant0._Z6_LAddDPdS_diiii --------------------------
	.section	.nv.constant0._Z6_LAddDPdS_diiii,"a",@progbits
	.sectionflags	@""
	.align	4
.nv.constant0._Z6_LAddDPdS_diiii:
	.zero		936


//--------------------- .nv.constant0._Z6_2AddDPdS_S_iiii --------------------------
	.section	.nv.constant0._Z6_2AddDPdS_S_iiii,"a",@progbits
	.sectionflags	@""
	.align	4
.nv.constant0._Z6_2AddDPdS_S_iiii:
	.zero		936


//--------------------- .nv.constant0._Z5_AddDPdS_iiii --------------------------
	.section	.nv.constant0._Z5_AddDPdS_iiii,"a",@progbits
	.sectionflags	@""
	.align	4
.nv.constant0._Z5_AddDPdS_iiii:
	.zero		928


//--------------------- .nv.constant0._Z6_InitDPddii --------------------------
	.section	.nv.constant0._Z6_InitDPddii,"a",@progbits
	.sectionflags	@""
	.align	4
.nv.constant0._Z6_InitDPddii:
	.zero		920


//--------------------- .nv.constant0._Z5_MulIPiS_S_iii --------------------------
	.section	.nv.constant0._Z5_MulIPiS_S_iii,"a",@progbits
	.sectionflags	@""
	.align	4
.nv.constant0._Z5_MulIPiS_S_iii:
	.zero		932


//--------------------- .nv.constant0._Z6_LAddIPiS_iiiii --------------------------
	.section	.nv.constant0._Z6_LAddIPiS_iiiii,"a",@progbits
	.sectionflags	@""
	.align	4
.nv.constant0._Z6_LAddIPiS_iiiii:
	.zero		932


//--------------------- .nv.constant0._Z5_AddIPiS_iiii --------------------------
	.section	.nv.constant0._Z5_AddIPiS_iiii,"a",@progbits
	.sectionflags	@""
	.align	4
.nv.constant0._Z5_AddIPiS_iiii:
	.zero		928


//--------------------- .nv.constant0._Z6_InitIPiiii --------------------------
	.section	.nv.constant0._Z6_InitIPiiii,"a",@progbits
	.sectionflags	@""
	.align	4
.nv.constant0._Z6_InitIPiiii:
	.zero		916


//--------------------- SYMBOLS --------------------------

	.type		.nv.reservedSmem.offset0,@object
	.size		.nv.reservedSmem.offset0,0x4
